def matmul_kernel(
    a_ptr,
    b_ptr,
    c_ptr,
    M,
    N,
    K,
    stride_am,
    stride_ak,
    stride_bk,
    stride_bn,
    stride_cm,
    stride_cn,
    BLOCK_M: tl.constexpr,
    BLOCK_N: tl.constexpr,
    BLOCK_K: tl.constexpr,
    GROUP_M: tl.constexpr,
):
    pid = tl.program_id(axis=0)
    num_pid_m = tl.cdiv(M, BLOCK_M)
    num_pid_n = tl.cdiv(N, BLOCK_N)
    num_pid_in_group = GROUP_M * num_pid_n
    group_id = pid // num_pid_in_group
    first_pid_m = group_id * GROUP_M
    group_size_m = min(num_pid_m - first_pid_m, GROUP_M)
    pid_m = first_pid_m + ((pid % num_pid_in_group) % group_size_m)
    pid_n = (pid % num_pid_in_group) // group_size_m

    offs_am = (pid_m * BLOCK_M + tl.arange(0, BLOCK_M)) % M
    offs_bn = (pid_n * BLOCK_N + tl.arange(0, BLOCK_N)) % N
    offs_k = tl.arange(0, BLOCK_K)
    a_ptrs = a_ptr + offs_am[:, None] * stride_am + offs_k[None, :] * stride_ak
    b_ptrs = b_ptr + offs_k[:, None] * stride_bk + offs_bn[None, :] * stride_bn

    acc = tl.zeros((BLOCK_M, BLOCK_N), dtype=tl.float32)
    for kk in range(0, tl.cdiv(K, BLOCK_K)):
        a = tl.load(a_ptrs, mask=offs_k[None, :] < K - kk * BLOCK_K, other=0.0)
        b = tl.load(b_ptrs, mask=offs_k[:, None] < K - kk * BLOCK_K, other=0.0)
        acc = tl.dot(a, b, acc)
        a_ptrs += BLOCK_K * stride_ak
        b_ptrs += BLOCK_K * stride_bk

    c = acc.to(c_ptr.dtype.element_ty)
    offs_cm = pid_m * BLOCK_M + tl.arange(0, BLOCK_M)
    offs_cn = pid_n * BLOCK_N + tl.arange(0, BLOCK_N)
    c_ptrs = c_ptr + offs_cm[:, None] * stride_cm + offs_cn[None, :] * stride_cn
    mask = (offs_cm[:, None] < M) & (offs_cn[None, :] < N)
    tl.store(c_ptrs, c, mask=mask)

# config = {"BLOCK_K": 128, "BLOCK_M": 64, "BLOCK_N": 32, "GROUP_M": 8, "arch": "sm_100", "dtype": "bf16", "num_ctas": 1, "num_stages": 2, "num_warps": 8}
# arch = sm_100


// ===== COMPILED SASS (sm_100a) =====

	.target	sm_100a

	.elftype	@"ET_EXEC"


//--------------------- .note.nv.tkinfo           --------------------------
	.section	.note.nv.tkinfo,"",@"SHT_NOTE"
	.sectionflags	@"SHF_NOTE_NV_TKINFO"
	.tkinfo
        /*0018*/ 	.word	0x00000081
        /*0030*/ 	.string	""
        /*0030*/ 	.string	"ptxas-blackwell"
        /*0030*/ 	.string	"Cuda compilation tools, release 12.9, V12.9.86"
        /*0030*/ 	.string	"Build cuda_12.9.r12.9/compiler.36037853_0"
        /*0030*/ 	.string	"-v  -suppress-debug-info  -lineinfo  -arch sm_100a "



//--------------------- .note.nv.cuver            --------------------------
	.section	.note.nv.cuver,"",@"SHT_NOTE"
	.sectionflags	@"SHF_NOTE_NV_CUVER"
        /*0018*/ 	.short	0x0001
        /*001a*/ 	.short	0x0064
        /*001c*/ 	.short	0x0001
        /*001e*/ 	.short	0x0000
        /*0020*/ 	.short	0x0001
        /*0022*/ 	.short	0x0000


//--------------------- .nv.info                  --------------------------
	.section	.nv.info,"",@"SHT_CUDA_INFO"
	.align	4


	//----- nvinfo : EIATTR_REGCOUNT
	.align		4
        /*0000*/ 	.byte	0x04, 0x2f
        /*0002*/ 	.short	(.L_4 - .L_3)
	.align		4
.L_3:
        /*0004*/ 	.word	index@(matmul_kernel)
        /*0008*/ 	.word	0x000000e2


	//----- nvinfo : EIATTR_FRAME_SIZE
	.align		4
.L_4:
        /*000c*/ 	.byte	0x04, 0x11
        /*000e*/ 	.short	(.L_6 - .L_5)
	.align		4
.L_5:
        /*0010*/ 	.word	index@($__internal_2_$__cuda_sm10x_tcgen05_guardrail_trap_unallocated_columns_being_dealloced)
        /*0014*/ 	.word	0x00000000


	//----- nvinfo : EIATTR_FRAME_SIZE
	.align		4
.L_6:
        /*0018*/ 	.byte	0x04, 0x11
        /*001a*/ 	.short	(.L_8 - .L_7)
	.align		4
.L_7:
        /*001c*/ 	.word	index@($__internal_1_$__cuda_sm10x_tcgen05_guardrail_trap_phase_invalid_during_alloc)
        /*0020*/ 	.word	0x00000000


	//----- nvinfo : EIATTR_FRAME_SIZE
	.align		4
.L_8:
        /*0024*/ 	.byte	0x04, 0x11
        /*0026*/ 	.short	(.L_10 - .L_9)
	.align		4
.L_9:
        /*0028*/ 	.word	index@($__internal_0_$__cuda_sm10x_tcgen05_guardrail_trap_col_being_dealloced_not_returned_by_alloc)
        /*002c*/ 	.word	0x00000000


	//----- nvinfo : EIATTR_FRAME_SIZE
	.align		4
.L_10:
        /*0030*/ 	.byte	0x04, 0x11
        /*0032*/ 	.short	(.L_12 - .L_11)
	.align		4
.L_11:
        /*0034*/ 	.word	index@(matmul_kernel)
        /*0038*/ 	.word	0x00000000


	//----- nvinfo : EIATTR_MIN_STACK_SIZE
	.align		4
.L_12:
        /*003c*/ 	.byte	0x04, 0x12
        /*003e*/ 	.short	(.L_14 - .L_13)
	.align		4
.L_13:
        /*0040*/ 	.word	index@(matmul_kernel)
        /*0044*/ 	.word	0x00000000
.L_14:


//--------------------- .nv.info.matmul_kernel    --------------------------
	.section	.nv.info.matmul_kernel,"",@"SHT_CUDA_INFO"
	.sectionflags	@""
	.align	4


	//----- nvinfo : EIATTR_CUDA_API_VERSION
	.align		4
        /*0000*/ 	.byte	0x04, 0x37
        /*0002*/ 	.short	(.L_16 - .L_15)
.L_15:
        /*0004*/ 	.word	0x00000081


	//----- nvinfo : EIATTR_KPARAM_INFO
	.align		4
.L_16:
        /*0008*/ 	.byte	0x04, 0x17
        /*000a*/ 	.short	(.L_18 - .L_17)
.L_17:
        /*000c*/ 	.word	0x00000000
        /*0010*/ 	.short	0x000d
        /*0012*/ 	.short	0x0048
        /*0014*/ 	.byte	0x00, 0xf4, 0x21, 0x00


	//----- nvinfo : EIATTR_KPARAM_INFO
	.align		4
.L_18:
        /*0018*/ 	.byte	0x04, 0x17
        /*001a*/ 	.short	(.L_20 - .L_19)
.L_19:
        /*001c*/ 	.word	0x00000000
        /*0020*/ 	.short	0x000c
        /*0022*/ 	.short	0x0040
        /*0024*/ 	.byte	0x00, 0xf4, 0x21, 0x00


	//----- nvinfo : EIATTR_KPARAM_INFO
	.align		4
.L_20:
        /*0028*/ 	.byte	0x04, 0x17
        /*002a*/ 	.short	(.L_22 - .L_21)
.L_21:
        /*002c*/ 	.word	0x00000000
        /*0030*/ 	.short	0x000b
        /*0032*/ 	.short	0x0038
        /*0034*/ 	.byte	0x00, 0xf0, 0x11, 0x00


	//----- nvinfo : EIATTR_KPARAM_INFO
	.align		4
.L_22:
        /*0038*/ 	.byte	0x04, 0x17
        /*003a*/ 	.short	(.L_24 - .L_23)
.L_23:
        /*003c*/ 	.word	0x00000000
        /*0040*/ 	.short	0x000a
        /*0042*/ 	.short	0x0034
        /*0044*/ 	.byte	0x00, 0xf0, 0x11, 0x00


	//----- nvinfo : EIATTR_KPARAM_INFO
	.align		4
.L_24:
        /*0048*/ 	.byte	0x04, 0x17
        /*004a*/ 	.short	(.L_26 - .L_25)
.L_25:
        /*004c*/ 	.word	0x00000000
        /*0050*/ 	.short	0x0009
        /*0052*/ 	.short	0x0030
        /*0054*/ 	.byte	0x00, 0xf0, 0x11, 0x00


	//----- nvinfo : EIATTR_KPARAM_INFO
	.align		4
.L_26:
        /*0058*/ 	.byte	0x04, 0x17
        /*005a*/ 	.short	(.L_28 - .L_27)
.L_27:
        /*005c*/ 	.word	0x00000000
        /*0060*/ 	.short	0x0008
        /*0062*/ 	.short	0x002c
        /*0064*/ 	.byte	0x00, 0xf0, 0x11, 0x00


	//----- nvinfo : EIATTR_KPARAM_INFO
	.align		4
.L_28:
        /*0068*/ 	.byte	0x04, 0x17
        /*006a*/ 	.short	(.L_30 - .L_29)
.L_29:
        /*006c*/ 	.word	0x00000000
        /*0070*/ 	.short	0x0007
        /*0072*/ 	.short	0x0028
        /*0074*/ 	.byte	0x00, 0xf0, 0x11, 0x00


	//----- nvinfo : EIATTR_KPARAM_INFO
	.align		4
.L_30:
        /*0078*/ 	.byte	0x04, 0x17
        /*007a*/ 	.short	(.L_32 - .L_31)
.L_31:
        /*007c*/ 	.word	0x00000000
        /*0080*/ 	.short	0x0006
        /*0082*/ 	.short	0x0024
        /*0084*/ 	.byte	0x00, 0xf0, 0x11, 0x00


	//----- nvinfo : EIATTR_KPARAM_INFO
	.align		4
.L_32:
        /*0088*/ 	.byte	0x04, 0x17
        /*008a*/ 	.short	(.L_34 - .L_33)
.L_33:
        /*008c*/ 	.word	0x00000000
        /*0090*/ 	.short	0x0005
        /*0092*/ 	.short	0x0020
        /*0094*/ 	.byte	0x00, 0xf0, 0x11, 0x00


	//----- nvinfo : EIATTR_KPARAM_INFO
	.align		4
.L_34:
        /*0098*/ 	.byte	0x04, 0x17
        /*009a*/ 	.short	(.L_36 - .L_35)
.L_35:
        /*009c*/ 	.word	0x00000000
        /*00a0*/ 	.short	0x0004
        /*00a2*/ 	.short	0x001c
        /*00a4*/ 	.byte	0x00, 0xf0, 0x11, 0x00


	//----- nvinfo : EIATTR_KPARAM_INFO
	.align		4
.L_36:
        /*00a8*/ 	.byte	0x04, 0x17
        /*00aa*/ 	.short	(.L_38 - .L_37)
.L_37:
        /*00ac*/ 	.word	0x00000000
        /*00b0*/ 	.short	0x0003
        /*00b2*/ 	.short	0x0018
        /*00b4*/ 	.byte	0x00, 0xf0, 0x11, 0x00


	//----- nvinfo : EIATTR_KPARAM_INFO
	.align		4
.L_38:
        /*00b8*/ 	.byte	0x04, 0x17
        /*00ba*/ 	.short	(.L_40 - .L_39)
.L_39:
        /*00bc*/ 	.word	0x00000000
        /*00c0*/ 	.short	0x0002
        /*00c2*/ 	.short	0x0010
        /*00c4*/ 	.byte	0x00, 0xf4, 0x21, 0x00


	//----- nvinfo : EIATTR_KPARAM_INFO
	.align		4
.L_40:
        /*00c8*/ 	.byte	0x04, 0x17
        /*00ca*/ 	.short	(.L_42 - .L_41)
.L_41:
        /*00cc*/ 	.word	0x00000000
        /*00d0*/ 	.short	0x0001
        /*00d2*/ 	.short	0x0008
        /*00d4*/ 	.byte	0x00, 0xf4, 0x21, 0x00


	//----- nvinfo : EIATTR_KPARAM_INFO
	.align		4
.L_42:
        /*00d8*/ 	.byte	0x04, 0x17
        /*00da*/ 	.short	(.L_44 - .L_43)
.L_43:
        /*00dc*/ 	.word	0x00000000
        /*00e0*/ 	.short	0x0000
        /*00e2*/ 	.short	0x0000
        /*00e4*/ 	.byte	0x00, 0xf4, 0x21, 0x00


	//----- nvinfo : EIATTR_AT_ENTRY_FRAGMENTS
	.align		4
.L_44:
        /*00e8*/ 	.byte	0x04, 0x4f
        /*00ea*/ 	.short	(.L_46 - .L_45)


	//   ....[0]....
.L_45:
        /*00ec*/ 	.word	0x00000004


	//----- nvinfo : EIATTR_RESERVED_SMEM_USED
	.align		4
.L_46:
        /*00f0*/ 	.byte	0x01, 0x41
	.zero		2


	//----- nvinfo : EIATTR_SPARSE_MMA_MASK
	.align		4
        /*00f4*/ 	.byte	0x03, 0x50
        /*00f6*/ 	.short	0x0000


	//----- nvinfo : EIATTR_TCGEN05_1CTA_USED
	.align		4
        /*00f8*/ 	.byte	0x01, 0x51
	.zero		2


	//----- nvinfo : EIATTR_MAXREG_COUNT
	.align		4
        /*00fc*/ 	.byte	0x03, 0x1b
        /*00fe*/ 	.short	0x00ff


	//----- nvinfo : EIATTR_NUM_BARRIERS
	.align		4
        /*0100*/ 	.byte	0x02, 0x4c
        /*0102*/ 	.byte	0x01
	.zero		1


	//----- nvinfo : EIATTR_INT_WARP_WIDE_INSTR_OFFSETS
	.align		4
        /*0104*/ 	.byte	0x04, 0x31
        /*0106*/ 	.short	(.L_48 - .L_47)


	//   ....[0]....
.L_47:
        /*0108*/ 	.word	0x00000d30


	//   ....[1]....
        /*010c*/ 	.word	0x00000d40


	//   ....[2]....
        /*0110*/ 	.word	0x00003290


	//   ....[3]....
        /*0114*/ 	.word	0x000058a0


	//   ....[4]....
        /*0118*/ 	.word	0x000058f0


	//----- nvinfo : EIATTR_COOP_GROUP_MASK_REGIDS
	.align		4
.L_48:
        /*011c*/ 	.byte	0x04, 0x29
        /*011e*/ 	.short	(.L_50 - .L_49)


	//   ....[0]....
.L_49:
        /*0120*/ 	.word	0xffffffff


	//   ....[1]....
        /*0124*/ 	.word	0xffffffff


	//   ....[2]....
        /*0128*/ 	.word	0xffffffff


	//   ....[3]....
        /*012c*/ 	.word	0xffffffff


	//----- nvinfo : EIATTR_COOP_GROUP_INSTR_OFFSETS
	.align		4
.L_50:
        /*0130*/ 	.byte	0x04, 0x28
        /*0132*/ 	.short	(.L_52 - .L_51)


	//   ....[0]....
.L_51:
        /*0134*/ 	.word	0x00000060


	//   ....[1]....
        /*0138*/ 	.word	0x00000310


	//   ....[2]....
        /*013c*/ 	.word	0x00005740


	//   ....[3]....
        /*0140*/ 	.word	0x000059a0


	//----- nvinfo : EIATTR_VRC_CTA_INIT_COUNT
	.align		4
.L_52:
        /*0144*/ 	.byte	0x02, 0x4a
        /*0146*/ 	.byte	0x80
	.zero		1


	//----- nvinfo : EIATTR_MBARRIER_INSTR_OFFSETS
	.align		4
        /*0148*/ 	.byte	0x04, 0x39
        /*014a*/ 	.short	(.L_54 - .L_53)


	//   ....[0]....
.L_53:
        /*014c*/ 	.word	0x00000e70
        /*0150*/ 	.word	0x000000ff
        /*0154*/ 	.word	0x00000000
        /*0158*/ 	.short	0x0100
        /*015a*/ 	.byte	0x0c
	.zero		1


	//   ....[1]....
        /*015c*/ 	.word	0x000032d0
        /*0160*/ 	.word	0x000000ff
        /*0164*/ 	.word	0x0000c008
        /*0168*/ 	.short	0x0100
        /*016a*/ 	.byte	0x0a
	.zero		1


	//   ....[2]....
        /*016c*/ 	.word	0x00003fa0
        /*0170*/ 	.word	0x000000ff
        /*0174*/ 	.word	0x00000000
        /*0178*/ 	.short	0x010a
        /*017a*/ 	.byte	0x0c
	.zero		1


	//   ....[3]....
        /*017c*/ 	.word	0x00005100
        /*0180*/ 	.word	0x000000ff
        /*0184*/ 	.word	0x00000000
        /*0188*/ 	.short	0x010a
        /*018a*/ 	.byte	0x0c
	.zero		1


	//   ....[4]....
        /*018c*/ 	.word	0x00005280
        /*0190*/ 	.word	0x000000ff
        /*0194*/ 	.word	0x0000c000
        /*0198*/ 	.short	0x0108
        /*019a*/ 	.byte	0x0a
	.zero		1


	//   ....[5]....
        /*019c*/ 	.word	0x000053a0
        /*01a0*/ 	.word	0x000000ff
        /*01a4*/ 	.word	0x0000c008
        /*01a8*/ 	.short	0x0108
        /*01aa*/ 	.byte	0x0a
	.zero		1


	//   ....[6]....
        /*01ac*/ 	.word	0x000059c0
        /*01b0*/ 	.word	0x000000ff
        /*01b4*/ 	.word	0x00000000
        /*01b8*/ 	.short	0x010a
        /*01ba*/ 	.byte	0x0c
	.zero		1


	//   ....[7]....
        /*01bc*/ 	.word	0x000059f0
        /*01c0*/ 	.word	0x000000ff
        /*01c4*/ 	.word	0x00000000
        /*01c8*/ 	.short	0x010a
        /*01ca*/ 	.byte	0x0c
	.zero		1


	//----- nvinfo : EIATTR_NUM_MBARRIERS
	.align		4
.L_54:
        /*01cc*/ 	.byte	0x03, 0x38
        /*01ce*/ 	.short	0x0002


	//----- nvinfo : EIATTR_EXIT_INSTR_OFFSETS
	.align		4
        /*01d0*/ 	.byte	0x04, 0x1c
        /*01d2*/ 	.short	(.L_56 - .L_55)


	//   ....[0]....
.L_55:
        /*01d4*/ 	.word	0x000059b0


	//----- nvinfo : EIATTR_REQNTID
	.align		4
.L_56:
        /*01d8*/ 	.byte	0x04, 0x10
        /*01da*/ 	.short	(.L_58 - .L_57)
.L_57:
        /*01dc*/ 	.word	0x00000100
        /*01e0*/ 	.word	0x00000001
        /*01e4*/ 	.word	0x00000001


	//----- nvinfo : EIATTR_CRS_STACK_SIZE
	.align		4
.L_58:
        /*01e8*/ 	.byte	0x04, 0x1e
        /*01ea*/ 	.short	(.L_60 - .L_59)
.L_59:
        /*01ec*/ 	.word	0x00000000


	//----- nvinfo : EIATTR_CBANK_PARAM_SIZE
	.align		4
.L_60:
        /*01f0*/ 	.byte	0x03, 0x19
        /*01f2*/ 	.short	0x0050


	//----- nvinfo : EIATTR_PARAM_CBANK
	.align		4
        /*01f4*/ 	.byte	0x04, 0x0a
        /*01f6*/ 	.short	(.L_62 - .L_61)
	.align		4
.L_61:
        /*01f8*/ 	.word	index@(.nv.constant0.matmul_kernel)
        /*01fc*/ 	.short	0x0380
        /*01fe*/ 	.short	0x0050


	//----- nvinfo : EIATTR_SW_WAR
	.align		4
.L_62:
        /*0200*/ 	.byte	0x04, 0x36
        /*0202*/ 	.short	(.L_64 - .L_63)
.L_63:
        /*0204*/ 	.word	0x00000008
.L_64:


//--------------------- .nv.compat                --------------------------
	.section	.nv.compat,"",@"SHT_CUDA_COMPAT_INFO"
	.align	4
        /*0000*/ 	.byte	0x02, 0x02, 0x02, 0x00, 0x02, 0x05, 0x05, 0x00, 0x02, 0x03, 0x00, 0x00, 0x02, 0x06, 0x01, 0x00


//--------------------- .nv.callgraph             --------------------------
	.section	.nv.callgraph,"",@"SHT_CUDA_CALLGRAPH"
	.align	4
	.sectionentsize	8
	.align		4
        /*0000*/ 	.word	0x00000000
	.align		4
        /*0004*/ 	.word	0xffffffff
	.align		4
        /*0008*/ 	.word	0x00000000
	.align		4
        /*000c*/ 	.word	0xfffffffe
	.align		4
        /*0010*/ 	.word	0x00000000
	.align		4
        /*0014*/ 	.word	0xfffffffd
	.align		4
        /*0018*/ 	.word	0x00000000
	.align		4
        /*001c*/ 	.word	0xfffffffc


//--------------------- .text.matmul_kernel       --------------------------
	.section	.text.matmul_kernel,"ax",@progbits
	.align	128
        .global         matmul_kernel
        .type           matmul_kernel,@function
        .size           matmul_kernel,(.L_x_20 - matmul_kernel)
        .other          matmul_kernel,@"STO_CUDA_ENTRY STV_DEFAULT"
matmul_kernel:
.text.matmul_kernel:
[----:B------:R-:W0:Y:S01]  /*0000*/  LDC R1, c[0x0][0x37c] ;  /* 0x0000df00ff017b82 */ /* 0x000e220000000800 */
[----:B------:R-:W1:Y:S01]  /*0010*/  S2R R104, SR_TID.X ;  /* 0x0000000000687919 */ /* 0x000e620000002100 */
[----:B------:R-:W2:Y:S01]  /*0020*/  LDCU.64 UR22, c[0x0][0x358] ;  /* 0x00006b00ff1677ac */ /* 0x000ea20008000a00 */
[----:B-1----:R-:W-:-:S13]  /*0030*/  ISETP.GE.U32.AND P1, PT, R104, 0x20, PT ;  /* 0x000000206800780c */ /* 0x002fda0003f26070 */
[----:B--2---:R-:W-:Y:S05]  /*0040*/  @P1 BRA `(.L_x_0) ;  /* 0x0000000000b41947 */ /* 0x004fea0003800000 */
[----:B------:R-:W1:Y:S01]  /*0050*/  S2UR UR6, SR_CgaCtaId ;  /* 0x00000000000679c3 */ /* 0x000e620000008800 */
[----:B------:R-:W-:Y:S01]  /*0060*/  NOP ;  /* 0x0000000000007918 */ /* 0x000fe20000000000 */
[----:B------:R-:W-:Y:S02]  /*0070*/  UMOV UR4, 0x40 ;  /* 0x0000004000047882 */ /* 0x000fe40000000000 */
[----:B-1----:R-:W-:-:S09]  /*0080*/  ULEA UR4, UR6, UR4, 0x18 ;  /* 0x0000000406047291 */ /* 0x002fd2000f8ec0ff */
[----:B------:R-:W1:Y:S01]  /*0090*/  LDS.U8 R0, [UR4] ;  /* 0x00000004ff007984 */ /* 0x000e620008000000 */
[----:B------:R-:W-:Y:S02]  /*00a0*/  UMOV UR4, 0x400 ;  /* 0x0000040000047882 */ /* 0x000fe40000000000 */
[----:B------:R-:W-:Y:S01]  /*00b0*/  ULEA UR4, UR6, UR4, 0x18 ;  /* 0x0000000406047291 */ /* 0x000fe2000f8ec0ff */
[----:B-1----:R-:W-:-:S13]  /*00c0*/  ISETP.NE.AND P0, PT, R0, RZ, PT ;  /* 0x000000ff0000720c */ /* 0x002fda0003f05270 */
[----:B------:R-:W-:Y:S05]  /*00d0*/  @P0 BRA `(.L_x_1) ;  /* 0x0000000000780947 */ /* 0x000fea0003800000 */
[----:B------:R-:W-:-:S13]  /*00e0*/  ELECT P0, URZ, PT ;  /* 0x0000000000ff782f */ /* 0x000fda0003800000 */
[----:B------:R-:W-:Y:S05]  /*00f0*/  @!P0 BRA `(.L_x_2) ;  /* 0x0000000000808947 */ /* 0x000fea0003800000 */
[----:B------:R-:W-:Y:S01]  /*0100*/  UMOV UR5, 0x1 ;  /* 0x0000000100057882 */ /* 0x000fe20000000000 */
[----:B------:R-:W-:-:S04]  /*0110*/  IMAD.MOV.U32 R4, RZ, RZ, 0x1 ;  /* 0x00000001ff047424 */ /* 0x000fc800078e00ff */
[----:B------:R-:W-:Y:S04]  /*0120*/  DEPBAR.LE SB1, 0x36 ;  /* 0x00009d800000791a */ /* 0x000fe80000000000 */
[----:B------:R-:W1:Y:S02]  /*0130*/  UTCATOMSWS.FIND_AND_SET.ALIGN UP0, UR5, UR5 ;  /* 0x00000005000575e3 */ /* 0x000e640008000800 */
[----:B-1----:R-:W-:-:S04]  /*0140*/  PLOP3.LUT P0, PT, PT, PT, UP0, 0x80, 0x8 ;  /* 0x000000000008781c */ /* 0x002fc80003f0f008 */
[----:B------:R-:W-:-:S04]  /*0150*/  SEL R0, RZ, 0xffffffff, !P0 ;  /* 0xffffffffff007807 */ /* 0x000fc80004000000 */
[----:B------:R-:W-:Y:S01]  /*0160*/  ISETP.NE.AND P0, PT, R0, RZ, PT ;  /* 0x000000ff0000720c */ /* 0x000fe20003f05270 */
[----:B------:R-:W-:-:S12]  /*0170*/  IMAD.U32 R0, RZ, RZ, UR5 ;  /* 0x00000005ff007e24 */ /* 0x000fd8000f8e00ff */
[----:B------:R-:W-:Y:S05]  /*0180*/  @P0 BRA `(.L_x_3) ;  /* 0x0000000000240947 */ /* 0x000fea0003800000 */
.L_x_4:
[----:B------:R-:W-:Y:S05]  /*0190*/  NANOSLEEP 0x64 ;  /* 0x000000640000795d */ /* 0x000fea0003800000 */
[----:B------:R-:W-:-:S05]  /*01a0*/  UMOV UR5, 0x1 ;  /* 0x0000000100057882 */ /* 0x000fca0000000000 */
[----:B------:R-:W-:Y:S04]  /*01b0*/  DEPBAR.LE SB1, 0x36 ;  /* 0x00009d800000791a */ /* 0x000fe80000000000 */
[----:B------:R-:W1:Y:S02]  /*01c0*/  UTCATOMSWS.FIND_AND_SET.ALIGN UP0, UR5, UR5 ;  /* 0x00000005000575e3 */ /* 0x000e640008000800 */
[----:B-1----:R-:W-:-:S04]  /*01d0*/  PLOP3.LUT P0, PT, PT, PT, UP0, 0x80, 0x8 ;  /* 0x000000000008781c */ /* 0x002fc80003f0f008 */
[----:B------:R-:W-:-:S04]  /*01e0*/  SEL R0, RZ, 0xffffffff, !P0 ;  /* 0xffffffffff007807 */ /* 0x000fc80004000000 */
[----:B------:R-:W-:Y:S01]  /*01f0*/  ISETP.NE.AND P0, PT, R0, RZ, PT ;  /* 0x000000ff0000720c */ /* 0x000fe20003f05270 */
[----:B------:R-:W-:-:S12]  /*0200*/  IMAD.U32 R0, RZ, RZ, UR5 ;  /* 0x00000005ff007e24 */ /* 0x000fd8000f8e00ff */
[----:B------:R-:W-:Y:S05]  /*0210*/  @!P0 BRA `(.L_x_4) ;  /* 0xfffffffc00dc8947 */ /* 0x000fea000383ffff */
.L_x_3:
[----:B------:R-:W-:Y:S01]  /*0220*/  VIADD R3, R0, 0x10 ;  /* 0x0000001000037836 */ /* 0x000fe20000000000 */
[----:B------:R-:W-:Y:S01]  /*0230*/  UMOV UR5, 0x50 ;  /* 0x0000005000057882 */ /* 0x000fe20000000000 */
[----:B------:R-:W-:Y:S01]  /*0240*/  SHF.L.U32 R2, R4, R0, RZ ;  /* 0x0000000004027219 */ /* 0x000fe200000006ff */
[----:B------:R-:W-:Y:S01]  /*0250*/  ULEA UR5, UR6, UR5, 0x18 ;  /* 0x0000000506057291 */ /* 0x000fe2000f8ec0ff */
[----:B------:R-:W-:Y:S01]  /*0260*/  IMAD.SHL.U32 R0, R0, 0x20, RZ ;  /* 0x0000002000007824 */ /* 0x000fe200078e00ff */
[----:B------:R-:W-:-:S04]  /*0270*/  SHF.L.U32 R3, R4, R3, RZ ;  /* 0x0000000304037219 */ /* 0x000fc800000006ff */
[----:B------:R-:W-:-:S05]  /*0280*/  LOP3.LUT R2, R3, R2, RZ, 0xfc, !PT ;  /* 0x0000000203027212 */ /* 0x000fca00078efcff */
[----:B------:R1:W-:Y:S04]  /*0290*/  ATOMS.OR RZ, [UR5], R2 ;  /* 0x00000002ffff798c */ /* 0x0003e8000b000005 */
[----:B------:R1:W-:Y:S01]  /*02a0*/  STS [UR4], R0 ;  /* 0x00000000ff007988 */ /* 0x0003e20008000804 */
[----:B------:R-:W-:Y:S05]  /*02b0*/  BRA `(.L_x_2) ;  /* 0x0000000000107947 */ /* 0x000fea0003800000 */
.L_x_1:
[----:B------:R-:W-:Y:S01]  /*02c0*/  IMAD.MOV.U32 R0, RZ, RZ, -0x1 ;  /* 0xffffffffff007424 */ /* 0x000fe200078e00ff */
[----:B------:R-:W-:-:S04]  /*02d0*/  MOV R2, 0x300 ;  /* 0x0000030000027802 */ /* 0x000fc80000000f00 */
[----:B------:R1:W-:Y:S03]  /*02e0*/  STS [UR4], R0 ;  /* 0x00000000ff007988 */ /* 0x0003e60008000804 */
[----:B01----:R-:W-:Y:S05]  /*02f0*/  CALL.REL.NOINC `($__internal_1_$__cuda_sm10x_tcgen05_guardrail_trap_phase_invalid_during_alloc) ;  /* 0x0000005400d47944 */ /* 0x003fea0003c00000 */
.L_x_2:
[----:B------:R-:W-:Y:S05]  /*0300*/  WARPSYNC.ALL ;  /* 0x0000000000007948 */ /* 0x000fea0003800000 */
[----:B------:R-:W-:Y:S01]  /*0310*/  NOP ;  /* 0x0000000000007918 */ /* 0x000fe20000000000 */
.L_x_0:
[----:B------:R-:W2:Y:S01]  /*0320*/  LDC.64 R32, c[0x0][0x398] ;  /* 0x0000e600ff207b82 */ /* 0x000ea20000000a00 */
[----:B------:R-:W3:Y:S01]  /*0330*/  S2R R5, SR_CTAID.X ;  /* 0x0000000000057919 */ /* 0x000ee20000002500 */
[----:B------:R-:W-:Y:S01]  /*0340*/  LOP3.LUT R52, R104, 0x3f, RZ, 0xc0, !PT ;  /* 0x0000003f68347812 */ /* 0x000fe200078ec0ff */
[----:B------:R-:W-:Y:S01]  /*0350*/  UMOV UR10, 0x400 ;  /* 0x00000400000a7882 */ /* 0x000fe20000000000 */
[--C-:B------:R-:W-:Y:S01]  /*0360*/  SHF.R.U32.HI R54, RZ, 0x5, R104.reuse ;  /* 0x00000005ff367819 */ /* 0x100fe20000011668 */
[----:B------:R-:W-:Y:S01]  /*0370*/  UMOV UR7, 0x1 ;  /* 0x0000000100077882 */ /* 0x000fe20000000000 */
[----:B------:R-:W-:Y:S01]  /*0380*/  SHF.R.U32.HI R103, RZ, 0x6, R104 ;  /* 0x00000006ff677819 */ /* 0x000fe20000011668 */
[----:B------:R-:W4:Y:S01]  /*0390*/  LDCU.128 UR16, c[0x0][0x380] ;  /* 0x00007000ff1077ac */ /* 0x000f220008000c00 */
[----:B------:R-:W5:Y:S01]  /*03a0*/  S2UR UR4, SR_CgaCtaId ;  /* 0x00000000000479c3 */ /* 0x000f620000008800 */
[----:B------:R-:W-:Y:S02]  /*03b0*/  PRMT R169, RZ, 0x7610, R169 ;  /* 0x00007610ffa97816 */ /* 0x000fe400000000a9 */
[----:B------:R-:W-:-:S02]  /*03c0*/  SGXT.U32 R103, R103, 0x2 ;  /* 0x000000026767781a */ /* 0x000fc40000000000 */
[----:B------:R-:W-:Y:S02]  /*03d0*/  PRMT R167, RZ, 0x7610, R167 ;  /* 0x00007610ffa77816 */ /* 0x000fe400000000a7 */
[C---:B------:R-:W-:Y:S02]  /*03e0*/  LOP3.LUT R153, R103.reuse, 0x10, RZ, 0xfc, !PT ;  /* 0x0000001067997812 */ /* 0x040fe400078efcff */
[C---:B------:R-:W-:Y:S02]  /*03f0*/  LOP3.LUT R151, R103.reuse, 0x18, RZ, 0xfc, !PT ;  /* 0x0000001867977812 */ /* 0x040fe400078efcff */
[----:B------:R-:W-:Y:S01]  /*0400*/  LOP3.LUT R149, R103, 0x20, RZ, 0xfc, !PT ;  /* 0x0000002067957812 */ /* 0x000fe200078efcff */
[----:B-12---:R-:W-:Y:S01]  /*0410*/  VIADD R0, R33, 0x1f ;  /* 0x0000001f21007836 */ /* 0x006fe20000000000 */
[----:B------:R-:W-:Y:S02]  /*0420*/  IABS R11, R32 ;  /* 0x00000020000b7213 */ /* 0x000fe40000000000 */
[----:B------:R-:W-:-:S02]  /*0430*/  IABS R20, R33 ;  /* 0x0000002100147213 */ /* 0x000fc40000000000 */
[----:B------:R-:W-:Y:S01]  /*0440*/  SHF.R.S32.HI R3, RZ, 0x1f, R0 ;  /* 0x0000001fff037819 */ /* 0x000fe20000011400 */
[----:B-----5:R-:W-:-:S03]  /*0450*/  ULEA UR10, UR4, UR10, 0x18 ;  /* 0x0000000a040a7291 */ /* 0x020fc6000f8ec0ff */
[----:B------:R-:W-:Y:S01]  /*0460*/  LEA.HI R3, R3, R0, RZ, 0x5 ;  /* 0x0000000003037211 */ /* 0x000fe200078f28ff */
[----:B------:R-:W-:Y:S01]  /*0470*/  BAR.SYNC.DEFER_BLOCKING 0x0 ;  /* 0x0000000000007b1d */ /* 0x000fe20000010000 */
[----:B---3--:R-:W-:Y:S01]  /*0480*/  IABS R8, R5 ;  /* 0x0000000500087213 */ /* 0x008fe20000000000 */
[----:B------:R-:W-:Y:S01]  /*0490*/  UIADD3 UR6, UPT, UPT, UR10, 0xc000, URZ ;  /* 0x0000c0000a067890 */ /* 0x000fe2000fffe0ff */
[----:B------:R-:W-:-:S05]  /*04a0*/  SHF.R.S32.HI R3, RZ, 0x5, R3 ;  /* 0x00000005ff037819 */ /* 0x000fca0000011403 */
[----:B------:R-:W-:Y:S01]  /*04b0*/  IMAD.SHL.U32 R4, R3, 0x8, RZ ;  /* 0x0000000803047824 */ /* 0x000fe200078e00ff */
[----:B------:R-:W-:-:S04]  /*04c0*/  UMOV UR12, UR6 ;  /* 0x00000006000c7c82 */ /* 0x000fc80008000000 */
[-C--:B------:R-:W-:Y:S02]  /*04d0*/  IABS R7, R4.reuse ;  /* 0x0000000400077213 */ /* 0x080fe40000000000 */
[----:B------:R-:W-:Y:S02]  /*04e0*/  IABS R10, R4 ;  /* 0x00000004000a7213 */ /* 0x000fe40000000000 */
[----:B------:R-:W1:Y:S01]  /*04f0*/  I2F.RP R0, R7 ;  /* 0x0000000700007306 */ /* 0x000e620000209400 */
[----:B------:R-:W2:Y:S07]  /*0500*/  LDS R12, [UR10] ;  /* 0x0000000aff0c7984 */ /* 0x000eae0008000800 */
[----:B-1----:R-:W1:Y:S02]  /*0510*/  MUFU.RCP R0, R0 ;  /* 0x0000000000007308 */ /* 0x002e640000001000 */
[----:B-1----:R-:W-:-:S02]  /*0520*/  VIADD R2, R0, 0xffffffe ;  /* 0x0ffffffe00027836 */ /* 0x002fc40000000000 */
[----:B------:R-:W-:-:S04]  /*0530*/  IMAD.MOV R0, RZ, RZ, -R10 ;  /* 0x000000ffff007224 */ /* 0x000fc800078e0a0a */
[----:B------:R1:W3:Y:S02]  /*0540*/  F2I.FTZ.U32.TRUNC.NTZ R3, R2 ;  /* 0x0000000200037305 */ /* 0x0002e4000021f000 */
[----:B-1----:R-:W-:Y:S01]  /*0550*/  IMAD.MOV.U32 R2, RZ, RZ, RZ ;  /* 0x000000ffff027224 */ /* 0x002fe200078e00ff */
[----:B--2---:R-:W-:Y:S01]  /*0560*/  R2UR UR9, R12 ;  /* 0x000000000c0972ca */ /* 0x004fe200000e0000 */
[----:B---3--:R-:W-:-:S04]  /*0570*/  IMAD.MOV R6, RZ, RZ, -R3 ;  /* 0x000000ffff067224 */ /* 0x008fc800078e0a03 */
[----:B------:R-:W-:Y:S02]  /*0580*/  IMAD R9, R6, R7, RZ ;  /* 0x0000000706097224 */ /* 0x000fe400078e02ff */
[----:B------:R-:W-:Y:S02]  /*0590*/  IMAD.MOV.U32 R6, RZ, RZ, R8 ;  /* 0x000000ffff067224 */ /* 0x000fe400078e0008 */
[----:B------:R-:W-:-:S06]  /*05a0*/  IMAD.HI.U32 R3, R3, R9, R2 ;  /* 0x0000000903037227 */ /* 0x000fcc00078e0002 */
[----:B------:R-:W-:-:S04]  /*05b0*/  IMAD.HI.U32 R3, R3, R6, RZ ;  /* 0x0000000603037227 */ /* 0x000fc800078e00ff */
[----:B------:R-:W-:Y:S01]  /*05c0*/  IMAD R0, R3, R0, R6 ;  /* 0x0000000003007224 */ /* 0x000fe200078e0206 */
[----:B------:R-:W-:Y:S04]  /*05d0*/  BAR.SYNC.DEFER_BLOCKING 0x0 ;  /* 0x0000000000007b1d */ /* 0x000fe80000010000 */
[----:B------:R-:W-:-:S13]  /*05e0*/  ISETP.GT.U32.AND P2, PT, R7, R0, PT ;  /* 0x000000000700720c */ /* 0x000fda0003f44070 */
[----:B------:R-:W-:Y:S02]  /*05f0*/  @!P2 IMAD.IADD R0, R0, 0x1, -R7 ;  /* 0x000000010000a824 */ /* 0x000fe400078e0a07 */
[----:B------:R-:W-:Y:S01]  /*0600*/  @!P2 VIADD R3, R3, 0x1 ;  /* 0x000000010303a836 */ /* 0x000fe20000000000 */
[----:B------:R-:W-:Y:S02]  /*0610*/  ISETP.NE.AND P2, PT, R4, RZ, PT ;  /* 0x000000ff0400720c */ /* 0x000fe40003f45270 */
[----:B------:R-:W-:Y:S02]  /*0620*/  ISETP.GE.U32.AND P0, PT, R0, R7, PT ;  /* 0x000000070000720c */ /* 0x000fe40003f06070 */
[----:B------:R-:W-:-:S04]  /*0630*/  LOP3.LUT R0, R5, R4, RZ, 0x3c, !PT ;  /* 0x0000000405007212 */ /* 0x000fc800078e3cff */
[----:B------:R-:W-:Y:S01]  /*0640*/  ISETP.GE.AND P3, PT, R0, RZ, PT ;  /* 0x000000ff0000720c */ /* 0x000fe20003f66270 */
[----:B------:R-:W-:-:S06]  /*0650*/  VIADD R0, R32, 0x3f ;  /* 0x0000003f20007836 */ /* 0x000fcc0000000000 */
[----:B------:R-:W-:-:S04]  /*0660*/  @P0 VIADD R3, R3, 0x1 ;  /* 0x0000000103030836 */ /* 0x000fc80000000000 */
[----:B------:R-:W-:Y:S01]  /*0670*/  IMAD.MOV.U32 R2, RZ, RZ, R3 ;  /* 0x000000ffff027224 */ /* 0x000fe200078e0003 */
[----:B------:R-:W-:-:S03]  /*0680*/  SHF.R.S32.HI R3, RZ, 0x1f, R0 ;  /* 0x0000001fff037819 */ /* 0x000fc60000011400 */
[----:B------:R-:W-:Y:S01]  /*0690*/  @!P3 IMAD.MOV R2, RZ, RZ, -R2 ;  /* 0x000000ffff02b224 */ /* 0x000fe200078e0a02 */
[----:B------:R-:W-:Y:S02]  /*06a0*/  @!P2 LOP3.LUT R2, RZ, R4, RZ, 0x33, !PT ;  /* 0x00000004ff02a212 */ /* 0x000fe400078e33ff */
[----:B------:R-:W-:-:S03]  /*06b0*/  LEA.HI R3, R3, R0, RZ, 0x6 ;  /* 0x0000000003037211 */ /* 0x000fc600078f30ff */
[----:B------:R-:W-:Y:S02]  /*06c0*/  IMAD.SHL.U32 R6, R2, 0x8, RZ ;  /* 0x0000000802067824 */ /* 0x000fe400078e00ff */
[----:B------:R-:W-:-:S03]  /*06d0*/  IMAD.MOV R2, RZ, RZ, -R2 ;  /* 0x000000ffff027224 */ /* 0x000fc600078e0a02 */
[----:B------:R-:W-:Y:S01]  /*06e0*/  LEA.HI.SX32 R3, R3, -R6, 0x1a ;  /* 0x8000000603037211 */ /* 0x000fe200078fd2ff */
[----:B------:R-:W-:-:S03]  /*06f0*/  IMAD R8, R4, R2, R5 ;  /* 0x0000000204087224 */ /* 0x000fc600078e0205 */
[----:B------:R-:W-:-:S04]  /*0700*/  VIMNMX R13, PT, PT, R3, 0x8, PT ;  /* 0x00000008030d7848 */ /* 0x000fc80003fe0100 */
[-C--:B------:R-:W-:Y:S02]  /*0710*/  IABS R7, R13.reuse ;  /* 0x0000000d00077213 */ /* 0x080fe40000000000 */
[----:B------:R-:W-:Y:S02]  /*0720*/  IABS R4, R13 ;  /* 0x0000000d00047213 */ /* 0x000fe40000000000 */
[----:B------:R-:W1:Y:S08]  /*0730*/  I2F.RP R0, R7 ;  /* 0x0000000700007306 */ /* 0x000e700000209400 */
[----:B-1----:R-:W1:Y:S02]  /*0740*/  MUFU.RCP R0, R0 ;  /* 0x0000000000007308 */ /* 0x002e640000001000 */
[----:B-1----:R-:W-:-:S02]  /*0750*/  VIADD R3, R0, 0xffffffe ;  /* 0x0ffffffe00037836 */ /* 0x002fc40000000000 */
[----:B------:R-:W-:-:S04]  /*0760*/  IMAD.MOV R0, RZ, RZ, -R4 ;  /* 0x000000ffff007224 */ /* 0x000fc800078e0a04 */
[----:B------:R-:W1:Y:S08]  /*0770*/  I2F.RP R4, R11 ;  /* 0x0000000b00047306 */ /* 0x000e700000209400 */
[----:B------:R-:W2:Y:S08]  /*0780*/  F2I.FTZ.U32.TRUNC.NTZ R3, R3 ;  /* 0x0000000300037305 */ /* 0x000eb0000021f000 */
[----:B-1----:R-:W1:Y:S01]  /*0790*/  MUFU.RCP R4, R4 ;  /* 0x0000000400047308 */ /* 0x002e620000001000 */
[----:B--2---:R-:W-:-:S04]  /*07a0*/  IMAD.MOV R9, RZ, RZ, -R3 ;  /* 0x000000ffff097224 */ /* 0x004fc800078e0a03 */
[----:B------:R-:W-:Y:S01]  /*07b0*/  IMAD.MOV.U32 R2, RZ, RZ, R9 ;  /* 0x000000ffff027224 */ /* 0x000fe200078e0009 */
[----:B------:R-:W-:-:S03]  /*07c0*/  IABS R9, R8 ;  /* 0x0000000800097213 */ /* 0x000fc60000000000 */
[----:B------:R-:W-:Y:S02]  /*07d0*/  IMAD R5, R2, R7, RZ ;  /* 0x0000000702057224 */ /* 0x000fe400078e02ff */
[----:B------:R-:W-:-:S04]  /*07e0*/  IMAD.MOV.U32 R2, RZ, RZ, RZ ;  /* 0x000000ffff027224 */ /* 0x000fc800078e00ff */
[----:B------:R-:W-:-:S06]  /*07f0*/  IMAD.HI.U32 R2, R3, R5, R2 ;  /* 0x0000000503027227 */ /* 0x000fcc00078e0002 */
[----:B------:R-:W-:-:S04]  /*0800*/  IMAD.HI.U32 R2, R2, R9, RZ ;  /* 0x0000000902027227 */ /* 0x000fc800078e00ff */
[----:B------:R-:W-:Y:S01]  /*0810*/  IMAD R0, R2, R0, R9 ;  /* 0x0000000002007224 */ /* 0x000fe200078e0209 */
[----:B------:R-:W-:-:S04]  /*0820*/  SHF.R.U32.HI R9, RZ, 0x7, R104 ;  /* 0x00000007ff097819 */ /* 0x000fc80000011668 */
[----:B------:R-:W-:Y:S02]  /*0830*/  ISETP.GT.U32.AND P2, PT, R7, R0, PT ;  /* 0x000000000700720c */ /* 0x000fe40003f44070 */
[----:B------:R-:W-:-:S11]  /*0840*/  SGXT.U32 R9, R9, 0x1 ;  /* 0x000000010909781a */ /* 0x000fd60000000000 */
[----:B------:R-:W-:Y:S02]  /*0850*/  @!P2 IMAD.IADD R0, R0, 0x1, -R7 ;  /* 0x000000010000a824 */ /* 0x000fe400078e0a07 */
[----:B------:R-:W-:Y:S01]  /*0860*/  @!P2 VIADD R2, R2, 0x1 ;  /* 0x000000010202a836 */ /* 0x000fe20000000000 */
[----:B------:R-:W-:Y:S02]  /*0870*/  ISETP.NE.AND P2, PT, R13, RZ, PT ;  /* 0x000000ff0d00720c */ /* 0x000fe40003f45270 */
[----:B------:R-:W-:Y:S02]  /*0880*/  ISETP.GE.U32.AND P0, PT, R0, R7, PT ;  /* 0x000000070000720c */ /* 0x000fe40003f06070 */
[----:B------:R-:W-:-:S04]  /*0890*/  LOP3.LUT R0, R8, R13, RZ, 0x3c, !PT ;  /* 0x0000000d08007212 */ /* 0x000fc800078e3cff */
[----:B------:R-:W-:-:S07]  /*08a0*/  ISETP.GE.AND P3, PT, R0, RZ, PT ;  /* 0x000000ff0000720c */ /* 0x000fce0003f66270 */
[----:B------:R-:W-:-:S04]  /*08b0*/  @P0 VIADD R2, R2, 0x1 ;  /* 0x0000000102020836 */ /* 0x000fc80000000000 */
[----:B------:R-:W-:Y:S02]  /*08c0*/  IMAD.MOV.U32 R10, RZ, RZ, R2 ;  /* 0x000000ffff0a7224 */ /* 0x000fe400078e0002 */
[----:B-1----:R-:W-:Y:S02]  /*08d0*/  VIADD R2, R4, 0xffffffe ;  /* 0x0ffffffe04027836 */ /* 0x002fe40000000000 */
[----:B------:R-:W-:Y:S01]  /*08e0*/  @!P3 IMAD.MOV R10, RZ, RZ, -R10 ;  /* 0x000000ffff0ab224 */ /* 0x000fe200078e0a0a */
[----:B------:R-:W-:Y:S01]  /*08f0*/  @!P2 LOP3.LUT R10, RZ, R13, RZ, 0x33, !PT ;  /* 0x0000000dff0aa212 */ /* 0x000fe200078e33ff */
[----:B------:R1:W2:Y:S04]  /*0900*/  F2I.FTZ.U32.TRUNC.NTZ R3, R2 ;  /* 0x0000000200037305 */ /* 0x0002a8000021f000 */
[----:B------:R-:W-:-:S04]  /*0910*/  IMAD.MOV R0, RZ, RZ, -R10 ;  /* 0x000000ffff007224 */ /* 0x000fc800078e0a0a */
[----:B------:R-:W-:Y:S01]  /*0920*/  IMAD R0, R13, R0, R8 ;  /* 0x000000000d007224 */ /* 0x000fe200078e0208 */
[----:B------:R-:W3:Y:S01]  /*0930*/  I2F.RP R4, R20 ;  /* 0x0000001400047306 */ /* 0x000ee20000209400 */
[----:B-1----:R-:W-:Y:S02]  /*0940*/  IMAD.MOV.U32 R2, RZ, RZ, RZ ;  /* 0x000000ffff027224 */ /* 0x002fe400078e00ff */
[----:B------:R-:W-:Y:S02]  /*0950*/  IMAD.IADD R5, R6, 0x1, R0 ;  /* 0x0000000106057824 */ /* 0x000fe400078e0200 */
[----:B--2---:R-:W-:Y:S02]  /*0960*/  IMAD.MOV R7, RZ, RZ, -R3 ;  /* 0x000000ffff077224 */ /* 0x004fe400078e0a03 */
[----:B------:R-:W-:Y:S02]  /*0970*/  IMAD R102, R5, 0x40, R52 ;  /* 0x0000004005667824 */ /* 0x000fe400078e0234 */
[----:B------:R-:W-:-:S03]  /*0980*/  IMAD.MOV.U32 R0, RZ, RZ, R7 ;  /* 0x000000ffff007224 */ /* 0x000fc600078e0007 */
[----:B------:R-:W-:Y:S01]  /*0990*/  IABS R8, R102 ;  /* 0x0000006600087213 */ /* 0x000fe20000000000 */
[----:B------:R-:W-:Y:S01]  /*09a0*/  IMAD R5, R0, R11, RZ ;  /* 0x0000000b00057224 */ /* 0x000fe200078e02ff */
[----:B---3--:R-:W1:Y:S01]  /*09b0*/  MUFU.RCP R4, R4 ;  /* 0x0000000400047308 */ /* 0x008e620000001000 */
[----:B------:R-:W-:Y:S01]  /*09c0*/  IMAD.SHL.U32 R0, R10, 0x20, RZ ;  /* 0x000000200a007824 */ /* 0x000fe200078e00ff */
[----:B------:R-:W-:Y:S01]  /*09d0*/  ISETP.GE.AND P3, PT, R102, RZ, PT ;  /* 0x000000ff6600720c */ /* 0x000fe20003f66270 */
[----:B------:R-:W-:-:S03]  /*09e0*/  IMAD.HI.U32 R2, R3, R5, R2 ;  /* 0x0000000503027227 */ /* 0x000fc600078e0002 */
[----:B------:R-:W-:-:S03]  /*09f0*/  LOP3.LUT R22, R0, R9, RZ, 0xfc, !PT ;  /* 0x0000000900167212 */ /* 0x000fc600078efcff */
[----:B------:R-:W-:Y:S01]  /*0a00*/  IMAD.HI.U32 R2, R2, R8, RZ ;  /* 0x0000000802027227 */ /* 0x000fe200078e00ff */
[----:B------:R-:W-:-:S03]  /*0a10*/  IABS R23, R22 ;  /* 0x0000001600177213 */ /* 0x000fc60000000000 */
[----:B------:R-:W-:-:S04]  /*0a20*/  IMAD.MOV R2, RZ, RZ, -R2 ;  /* 0x000000ffff027224 */ /* 0x000fc800078e0a02 */
[C---:B------:R-:W-:Y:S02]  /*0a30*/  IMAD R8, R11.reuse, R2, R8 ;  /* 0x000000020b087224 */ /* 0x040fe400078e0208 */
[----:B-1----:R-:W-:Y:S01]  /*0a40*/  VIADD R6, R4, 0xffffffe ;  /* 0x0ffffffe04067836 */ /* 0x002fe20000000000 */
[----:B------:R-:W1:Y:S02]  /*0a50*/  LDC.64 R2, c[0x0][0x3a8] ;  /* 0x0000ea00ff027b82 */ /* 0x000e640000000a00 */
[----:B------:R-:W-:Y:S01]  /*0a60*/  ISETP.GT.U32.AND P0, PT, R11, R8, PT ;  /* 0x000000080b00720c */ /* 0x000fe20003f04070 */
[----:B------:R2:W3:Y:S05]  /*0a70*/  F2I.FTZ.U32.TRUNC.NTZ R7, R6 ;  /* 0x0000000600077305 */ /* 0x0004ea000021f000 */
[----:B------:R-:W5:Y:S01]  /*0a80*/  LDC.64 R4, c[0x0][0x3a0] ;  /* 0x0000e800ff047b82 */ /* 0x000f620000000a00 */
[----:B--2---:R-:W-:-:S06]  /*0a90*/  IMAD.MOV.U32 R6, RZ, RZ, RZ ;  /* 0x000000ffff067224 */ /* 0x004fcc00078e00ff */
[----:B------:R-:W-:Y:S01]  /*0aa0*/  @!P0 IMAD.IADD R8, R8, 0x1, -R11 ;  /* 0x0000000108088824 */ /* 0x000fe200078e0a0b */
[----:B------:R-:W-:Y:S01]  /*0ab0*/  ISETP.NE.AND P0, PT, R32, RZ, PT ;  /* 0x000000ff2000720c */ /* 0x000fe20003f05270 */
[----:B---3--:R-:W-:-:S03]  /*0ac0*/  IMAD.MOV R21, RZ, RZ, -R7 ;  /* 0x000000ffff157224 */ /* 0x008fc600078e0a07 */
[----:B------:R-:W-:Y:S01]  /*0ad0*/  ISETP.GT.U32.AND P2, PT, R11, R8, PT ;  /* 0x000000080b00720c */ /* 0x000fe20003f44070 */
[----:B------:R-:W-:Y:S02]  /*0ae0*/  IMAD R21, R21, R20, RZ ;  /* 0x0000001415157224 */ /* 0x000fe400078e02ff */
[----:B-1----:R-:W-:Y:S02]  /*0af0*/  IMAD R17, R103, R2, RZ ;  /* 0x0000000267117224 */ /* 0x002fe400078e02ff */
[----:B------:R-:W-:-:S04]  /*0b00*/  IMAD.HI.U32 R21, R7, R21, R6 ;  /* 0x0000001507157227 */ /* 0x000fc800078e0006 */
[----:B------:R-:W-:Y:S02]  /*0b10*/  IMAD.SHL.U32 R6, R54, 0x200000, RZ ;  /* 0x0020000036067824 */ /* 0x000fe400078e00ff */
[----:B------:R-:W-:Y:S02]  /*0b20*/  IMAD R37, R2, 0x4, R17 ;  /* 0x0000000402257824 */ /* 0x000fe400078e0211 */
[----:B------:R-:W-:Y:S01]  /*0b30*/  @!P2 IMAD.IADD R8, R8, 0x1, -R11 ;  /* 0x000000010808a824 */ /* 0x000fe200078e0a0b */
[----:B------:R-:W-:Y:S01]  /*0b40*/  LOP3.LUT R7, R6, 0x600000, RZ, 0xc0, !PT ;  /* 0x0060000006077812 */ /* 0x000fe200078ec0ff */
[----:B------:R-:W-:Y:S01]  /*0b50*/  IMAD R19, R2, 0x4, R37 ;  /* 0x0000000402137824 */ /* 0x000fe200078e0225 */
[----:B------:R-:W-:Y:S01]  /*0b60*/  LOP3.LUT P2, RZ, R104, 0xff, RZ, 0xc0, !PT ;  /* 0x000000ff68ff7812 */ /* 0x000fe2000784c0ff */
[----:B------:R-:W-:Y:S01]  /*0b70*/  IMAD.MOV.U32 R56, RZ, RZ, R8 ;  /* 0x000000ffff387224 */ /* 0x000fe200078e0008 */
[----:B------:R-:W-:Y:S01]  /*0b80*/  R2UR UR5, R7 ;  /* 0x00000000070572ca */ /* 0x000fe200000e0000 */
[----:B------:R-:W-:-:S02]  /*0b90*/  IMAD.SHL.U32 R8, R54, 0x4, RZ ;  /* 0x0000000436087824 */ /* 0x000fc400078e00ff */
[----:B-----5:R-:W-:Y:S02]  /*0ba0*/  VIADD R106, R4, 0x7f ;  /* 0x0000007f046a7836 */ /* 0x020fe40000000000 */
[----:B------:R-:W-:Y:S01]  /*0bb0*/  IMAD.HI.U32 R6, R21, R23, RZ ;  /* 0x0000001715067227 */ /* 0x000fe200078e00ff */
[----:B------:R-:W-:-:S03]  /*0bc0*/  LOP3.LUT R8, R8, 0x10, RZ, 0xc0, !PT ;  /* 0x0000001008087812 */ /* 0x000fc600078ec0ff */
[----:B------:R-:W-:Y:S01]  /*0bd0*/  IMAD R39, R2, 0x4, R19 ;  /* 0x0000000402277824 */ /* 0x000fe200078e0213 */
[----:B------:R-:W-:Y:S01]  /*0be0*/  R2UR UR11, R8 ;  /* 0x00000000080b72ca */ /* 0x000fe200000e0000 */
[----:B------:R-:W-:Y:S01]  /*0bf0*/  @!P3 IMAD.MOV R56, RZ, RZ, -R56 ;  /* 0x000000ffff38b224 */ /* 0x000fe200078e0a38 */
[----:B------:R-:W-:Y:S01]  /*0c00*/  @!P0 LOP3.LUT R56, RZ, R32, RZ, 0x33, !PT ;  /* 0x00000020ff388212 */ /* 0x000fe200078e33ff */
[----:B------:R-:W-:Y:S01]  /*0c10*/  IMAD.MOV R6, RZ, RZ, -R6 ;  /* 0x000000ffff067224 */ /* 0x000fe200078e0a06 */
[----:B------:R-:W-:Y:S01]  /*0c20*/  ISETP.GT.AND P0, PT, R106, 0x7f, PT ;  /* 0x0000007f6a00780c */ /* 0x000fe20003f04270 */
[----:B------:R-:W-:Y:S02]  /*0c30*/  IMAD R67, R2, 0x4, R39 ;  /* 0x0000000402437824 */ /* 0x000fe400078e0227 */
[----:B------:R-:W-:Y:S01]  /*0c40*/  IMAD R23, R20, R6, R23 ;  /* 0x0000000614177224 */ /* 0x000fe200078e0217 */
[----:B------:R-:W-:Y:S01]  /*0c50*/  ISETP.LT.AND P4, PT, R153, R4, P0 ;  /* 0x000000049900720c */ /* 0x000fe20000781270 */
[----:B------:R-:W-:-:S02]  /*0c60*/  IMAD R56, R56, R5, RZ ;  /* 0x0000000538387224 */ /* 0x000fc400078e02ff */
[----:B------:R-:W-:Y:S02]  /*0c70*/  IMAD R65, R2, 0x4, R67 ;  /* 0x0000000402417824 */ /* 0x000fe400078e0243 */
[----:B------:R-:W-:Y:S01]  /*0c80*/  UIADD3 UR11, UPT, UPT, UR11, UR5, UR9 ;  /* 0x000000050b0b7290 */ /* 0x000fe2000fffe009 */
[----:B----4-:R-:W-:Y:S11]  /*0c90*/  @P1 BRA `(.L_x_5) ;  /* 0x0000000000181947 */ /* 0x010ff60003800000 */
[----:B------:R-:W-:Y:S01]  /*0ca0*/  ELECT P3, URZ, PT ;  /* 0x0000000000ff782f */ /* 0x000fe20003860000 */
[----:B------:R-:W-:Y:S01]  /*0cb0*/  IMAD.MOV.U32 R5, RZ, RZ, 0x1 ;  /* 0x00000001ff057424 */ /* 0x000fe200078e00ff */
[----:B------:R-:W-:Y:S01]  /*0cc0*/  UMOV UR5, 0x40 ;  /* 0x0000004000057882 */ /* 0x000fe20000000000 */
[----:B------:R-:W-:Y:S01]  /*0cd0*/  UVIRTCOUNT.DEALLOC.SMPOOL 0x80 ;  /* 0x000000800000784c */ /* 0x000fe20000000000 */
[----:B------:R-:W-:-:S09]  /*0ce0*/  ULEA UR5, UR4, UR5, 0x18 ;  /* 0x0000000504057291 */ /* 0x000fd2000f8ec0ff */
[----:B------:R1:W-:Y:S03]  /*0cf0*/  @P3 STS.U8 [UR5], R5 ;  /* 0x00000005ff003988 */ /* 0x0003e60008000005 */
.L_x_5:
[----:B------:R-:W-:Y:S01]  /*0d00*/  STTM.16dp32bit_t0_t15.x8 tmem[UR11], RZ ;  /* 0x000000ff000079ed */ /* 0x000fe2000898000b */
[----:B------:R-:W-:Y:S01]  /*0d10*/  STTM.16dp32bit_t16_t31.x8 tmem[UR11+0x8], RZ ;  /* 0x000008ff000079ed */ /* 0x000fe200089a000b */
[----:B------:R-:W2:Y:S02]  /*0d20*/  FENCE.VIEW.ASYNC.T ;  /* 0x00000000000073c6 */ /* 0x000ea40000000200 */
[----:B--2---:R-:W-:Y:S01]  /*0d30*/  VOTEU.ALL UP0, P2 ;  /* 0x0000000000ff7886 */ /* 0x004fe20001000000 */
[----:B------:R-:W-:Y:S01]  /*0d40*/  VOTEU.ALL UP1, P2 ;  /* 0x0000000000ff7886 */ /* 0x000fe20001020000 */
[----:B------:R-:W-:Y:S01]  /*0d50*/  IMAD R63, R2, 0x4, R65 ;  /* 0x00000004023f7824 */ /* 0x000fe200078e0241 */
[----:B------:R-:W-:Y:S01]  /*0d60*/  ISETP.LT.AND P3, PT, R151, R4, P0 ;  /* 0x000000049700720c */ /* 0x000fe20000761270 */
[----:B------:R-:W-:Y:S01]  /*0d70*/  IMAD.SHL.U32 R100, R56, 0x2, RZ ;  /* 0x0000000238647824 */ /* 0x000fe200078e00ff */
[----:B------:R-:W-:-:S04]  /*0d80*/  @!UP0 UIADD3 UR4, UPT, UPT, -UR7, 0x100000, URZ ;  /* 0x0010000007048890 */ /* 0x000fc8000fffe1ff */
[----:B------:R-:W-:Y:S02]  /*0d90*/  @!UP0 USHF.L.U32 UR5, UR4, 0xb, URZ ;  /* 0x0000000b04058899 */ /* 0x000fe400080006ff */
[----:B------:R-:W-:Y:S01]  /*0da0*/  @!UP0 USHF.L.U32 UR4, UR4, 0x1, URZ ;  /* 0x0000000104048899 */ /* 0x000fe200080006ff */
[----:B------:R-:W-:Y:S01]  /*0db0*/  BAR.SYNC.DEFER_BLOCKING 0x0 ;  /* 0x0000000000007b1d */ /* 0x000fe20000010000 */
[----:B------:R-:W-:Y:S01]  /*0dc0*/  IMAD R61, R2, 0x4, R63 ;  /* 0x00000004023d7824 */ /* 0x000fe200078e023f */
[----:B------:R-:W-:-:S03]  /*0dd0*/  IADD3 R46, P5, PT, R100, UR16, RZ ;  /* 0x00000010642e7c10 */ /* 0x000fc6000ffbe0ff */
[----:B------:R-:W-:Y:S01]  /*0de0*/  IMAD R59, R2, 0x4, R61 ;  /* 0x00000004023b7824 */ /* 0x000fe200078e023d */
[----:B------:R-:W-:-:S03]  /*0df0*/  LEA.HI.X.SX32 R32, R56, UR17, 0x1, P5 ;  /* 0x0000001138207c11 */ /* 0x000fc6000a8f0eff */
[C---:B------:R-:W-:Y:S01]  /*0e00*/  IMAD R55, R2.reuse, 0x4, R59 ;  /* 0x0000000402377824 */ /* 0x040fe200078e023b */
[-C--:B------:R-:W-:Y:S02]  /*0e10*/  LEA R8, P6, R63, R46.reuse, 0x1 ;  /* 0x0000002e3f087211 */ /* 0x080fe400078c08ff */
[----:B------:R-:W-:Y:S01]  /*0e20*/  LEA R6, P5, R67, R46, 0x1 ;  /* 0x0000002e43067211 */ /* 0x000fe200078a08ff */
[C---:B------:R-:W-:Y:S01]  /*0e30*/  IMAD R53, R2.reuse, 0x4, R55 ;  /* 0x0000000402357824 */ /* 0x040fe200078e0237 */
[-C--:B------:R-:W-:Y:S02]  /*0e40*/  LEA.HI.X.SX32 R9, R63, R32.reuse, 0x1, P6 ;  /* 0x000000203f097211 */ /* 0x080fe400030f0eff */
[----:B------:R-:W-:Y:S01]  /*0e50*/  LOP3.LUT R147, R103, 0x30, RZ, 0xfc, !PT ;  /* 0x0000003067937812 */ /* 0x000fe200078efcff */
[----:B------:R-:W2:Y:S02]  /*0e60*/  FENCE.VIEW.ASYNC.S ;  /* 0x00000000000073c6 */ /* 0x000ea40000000000 */
[----:B--2---:R2:W3:Y:S02]  /*0e70*/  @!UP1 SYNCS.EXCH.64 URZ, [UR12], UR4 ;  /* 0x000000040cff95b2 */ /* 0x0044e40008000100 */
[----:B---3--:R-:W-:Y:S01]  /*0e80*/  BAR.SYNC.DEFER_BLOCKING 0x0 ;  /* 0x0000000000007b1d */ /* 0x008fe20000010000 */
[----:B------:R-:W-:Y:S01]  /*0e90*/  IMAD R57, R2, 0x4, R53 ;  /* 0x0000000402397824 */ /* 0x000fe200078e0235 */
[----:B------:R-:W-:-:S03]  /*0ea0*/  LEA.HI.X.SX32 R7, R67, R32, 0x1, P5 ;  /* 0x0000002043077211 */ /* 0x000fc600028f0eff */
[----:B-1----:R-:W-:Y:S01]  /*0eb0*/  IMAD R5, R2, 0x4, R57 ;  /* 0x0000000402057824 */ /* 0x002fe200078e0239 */
[----:B------:R-:W-:-:S03]  /*0ec0*/  ISETP.LT.AND P6, PT, R149, R4, P0 ;  /* 0x000000049500720c */ /* 0x000fc600007c1270 */
[----:B------:R-:W-:Y:S01]  /*0ed0*/  IMAD R25, R2, 0x4, R5 ;  /* 0x0000000402197824 */ /* 0x000fe200078e0205 */
[----:B------:R-:W-:Y:S01]  /*0ee0*/  PRMT R171, RZ, 0x7610, R171 ;  /* 0x00007610ffab7816 */ /* 0x000fe200000000ab */
[----:B--2---:R-:W1:Y:S01]  /*0ef0*/  LDCU UR4, c[0x0][0x3b0] ;  /* 0x00007600ff0477ac */ /* 0x004e620008000800 */
[----:B------:R-:W-:Y:S01]  /*0f00*/  LOP3.LUT R143, R103, 0x28, RZ, 0xfc, !PT ;  /* 0x00000028678f7812 */ /* 0x000fe200078efcff */
[----:B------:R2:W3:Y:S01]  /*0f10*/  @P3 LDG.E.U16 R167, desc[UR22][R8.64] ;  /* 0x0000001608a73981 */ /* 0x0004e2000c1e1500 */
[----:B------:R-:W-:-:S03]  /*0f20*/  LEA R10, P3, R59, R46, 0x1 ;  /* 0x0000002e3b0a7211 */ /* 0x000fc600078608ff */
[----:B------:R4:W5:Y:S01]  /*0f30*/  @P4 LDG.E.U16 R169, desc[UR22][R6.64] ;  /* 0x0000001606a94981 */ /* 0x000962000c1e1500 */
[----:B------:R-:W-:Y:S02]  /*0f40*/  LEA.HI.X.SX32 R11, R59, R32, 0x1, P3 ;  /* 0x000000203b0b7211 */ /* 0x000fe400018f0eff */
[----:B------:R-:W-:Y:S02]  /*0f50*/  ISETP.LT.AND P3, PT, R147, R4, P0 ;  /* 0x000000049300720c */ /* 0x000fe40000761270 */
[C---:B--2---:R-:W-:Y:S01]  /*0f60*/  LEA R8, P5, R5.reuse, R46, 0x1 ;  /* 0x0000002e05087211 */ /* 0x044fe200078a08ff */
[----:B------:R2:W3:Y:S01]  /*0f70*/  @P6 LDG.E.U16 R171, desc[UR22][R10.64] ;  /* 0x000000160aab6981 */ /* 0x0004e2000c1e1500 */
[----:B------:R-:W-:Y:S01]  /*0f80*/  PRMT R173, RZ, 0x7610, R173 ;  /* 0x00007610ffad7816 */ /* 0x000fe200000000ad */
[C---:B----4-:R-:W-:Y:S01]  /*0f90*/  IMAD R7, R2.reuse, 0x4, R25 ;  /* 0x0000000402077824 */ /* 0x050fe200078e0219 */
[----:B------:R-:W-:Y:S02]  /*0fa0*/  LEA.HI.X.SX32 R9, R5, R32, 0x1, P5 ;  /* 0x0000002005097211 */ /* 0x000fe400028f0eff */
[----:B------:R-:W-:Y:S01]  /*0fb0*/  ISETP.LT.AND P5, PT, R143, R4, P0 ;  /* 0x000000048f00720c */ /* 0x000fe200007a1270 */
[----:B------:R-:W-:Y:S01]  /*0fc0*/  IMAD R27, R2, 0x4, R7 ;  /* 0x00000004021b7824 */ /* 0x000fe200078e0207 */
[----:B------:R-:W-:-:S03]  /*0fd0*/  LEA R12, P6, R7, R46, 0x1 ;  /* 0x0000002e070c7211 */ /* 0x000fc600078c08ff */
[----:B------:R4:W3:Y:S01]  /*0fe0*/  @P3 LDG.E.U16 R173, desc[UR22][R8.64] ;  /* 0x0000001608ad3981 */ /* 0x0008e2000c1e1500 */
[----:B------:R-:W-:Y:S01]  /*0ff0*/  LEA R6, P3, R53, R46, 0x1 ;  /* 0x0000002e35067211 */ /* 0x000fe200078608ff */
[C---:B------:R-:W-:Y:S01]  /*1000*/  IMAD R5, R2.reuse, 0x4, R27 ;  /* 0x0000000402057824 */ /* 0x040fe200078e021b */
[-C--:B------:R-:W-:Y:S02]  /*1010*/  LEA.HI.X.SX32 R13, R7, R32.reuse, 0x1, P6 ;  /* 0x00000020070d7211 */ /* 0x080fe400030f0eff */
[----:B------:R-:W-:Y:S01]  /*1020*/  PRMT R177, RZ, 0x7610, R177 ;  /* 0x00007610ffb17816 */ /* 0x000fe200000000b1 */
[C---:B------:R-:W-:Y:S01]  /*1030*/  IMAD R29, R2.reuse, 0x4, R5 ;  /* 0x00000004021d7824 */ /* 0x040fe200078e0205 */
[C---:B------:R-:W-:Y:S02]  /*1040*/  LOP3.LUT R145, R103.reuse, 0x38, RZ, 0xfc, !PT ;  /* 0x0000003867917812 */ /* 0x040fe400078efcff */
[----:B------:R-:W-:Y:S02]  /*1050*/  LOP3.LUT R141, R103, 0x40, RZ, 0xfc, !PT ;  /* 0x00000040678d7812 */ /* 0x000fe400078efcff */
[----:B------:R-:W-:Y:S01]  /*1060*/  LEA.HI.X.SX32 R7, R53, R32, 0x1, P3 ;  /* 0x0000002035077211 */ /* 0x000fe200018f0eff */
[----:B--2---:R-:W-:Y:S01]  /*1070*/  IMAD R11, R2, 0x4, R29 ;  /* 0x00000004020b7824 */ /* 0x004fe200078e021d */
[----:B------:R-:W-:-:S02]  /*1080*/  ISETP.LT.AND P4, PT, R145, R4, P0 ;  /* 0x000000049100720c */ /* 0x000fc40000781270 */
[----:B------:R-:W-:Y:S01]  /*1090*/  ISETP.LT.AND P3, PT, R141, R4, P0 ;  /* 0x000000048d00720c */ /* 0x000fe20000761270 */
[----:B------:R-:W2:Y:S01]  /*10a0*/  @P5 LDG.E.U16 R177, desc[UR22][R6.64] ;  /* 0x0000001606b15981 */ /* 0x000ea2000c1e1500 */
[C---:B----4-:R-:W-:Y:S01]  /*10b0*/  LEA R8, P5, R5.reuse, R46, 0x1 ;  /* 0x0000002e05087211 */ /* 0x050fe200078a08ff */
[C---:B------:R-:W-:Y:S01]  /*10c0*/  IMAD R31, R2.reuse, 0x4, R11 ;  /* 0x00000004021f7824 */ /* 0x040fe200078e020b */
[----:B------:R-:W-:Y:S02]  /*10d0*/  PRMT R175, RZ, 0x7610, R175 ;  /* 0x00007610ffaf7816 */ /* 0x000fe400000000af */
[----:B------:R-:W-:Y:S01]  /*10e0*/  LEA.HI.X.SX32 R9, R5, R32, 0x1, P5 ;  /* 0x0000002005097211 */ /* 0x000fe200028f0eff */
[C---:B------:R-:W-:Y:S01]  /*10f0*/  IMAD R5, R2.reuse, 0x4, R31 ;  /* 0x0000000402057824 */ /* 0x040fe200078e021f */
[----:B------:R-:W-:Y:S02]  /*1100*/  PRMT R181, RZ, 0x7610, R181 ;  /* 0x00007610ffb57816 */ /* 0x000fe400000000b5 */
[C---:B------:R-:W-:Y:S01]  /*1110*/  LOP3.LUT R139, R103.reuse, 0x48, RZ, 0xfc, !PT ;  /* 0x00000048678b7812 */ /* 0x040fe200078efcff */
[----:B------:R-:W-:Y:S01]  /*1120*/  IMAD R41, R2, 0x4, R5 ;  /* 0x0000000402297824 */ /* 0x000fe200078e0205 */
[----:B------:R-:W-:Y:S01]  /*1130*/  LOP3.LUT R137, R103, 0x50, RZ, 0xfc, !PT ;  /* 0x0000005067897812 */ /* 0x000fe200078efcff */
[----:B------:R4:W2:Y:S01]  /*1140*/  @P4 LDG.E.U16 R175, desc[UR22][R12.64] ;  /* 0x000000160caf4981 */ /* 0x0008a2000c1e1500 */
[----:B------:R-:W-:-:S03]  /*1150*/  ISETP.LT.AND P4, PT, R139, R4, P0 ;  /* 0x000000048b00720c */ /* 0x000fc60000781270 */
[----:B------:R-:W2:Y:S01]  /*1160*/  @P3 LDG.E.U16 R181, desc[UR22][R8.64] ;  /* 0x0000001608b53981 */ /* 0x000ea2000c1e1500 */
[----:B------:R-:W-:Y:S02]  /*1170*/  ISETP.LT.AND P3, PT, R137, R4, P0 ;  /* 0x000000048900720c */ /* 0x000fe40000761270 */
[-C--:B------:R-:W-:Y:S01]  /*1180*/  LEA R10, P6, R11, R46.reuse, 0x1 ;  /* 0x0000002e0b0a7211 */ /* 0x080fe200078c08ff */
[----:B----4-:R-:W-:Y:S01]  /*1190*/  IMAD R13, R2, 0x4, R41 ;  /* 0x00000004020d7824 */ /* 0x010fe200078e0229 */
[----:B------:R-:W-:-:S03]  /*11a0*/  LEA R6, P5, R5, R46, 0x1 ;  /* 0x0000002e05067211 */ /* 0x000fc600078a08ff */
[C---:B------:R-:W-:Y:S01]  /*11b0*/  IMAD R43, R2.reuse, 0x4, R13 ;  /* 0x00000004022b7824 */ /* 0x040fe200078e020d */
[----:B------:R-:W-:Y:S02]  /*11c0*/  PRMT R179, RZ, 0x7610, R179 ;  /* 0x00007610ffb37816 */ /* 0x000fe400000000b3 */
[----:B------:R-:W-:Y:S02]  /*11d0*/  PRMT R183, RZ, 0x7610, R183 ;  /* 0x00007610ffb77816 */ /* 0x000fe400000000b7 */
[-C--:B------:R-:W-:Y:S02]  /*11e0*/  LEA.HI.X.SX32 R11, R11, R32.reuse, 0x1, P6 ;  /* 0x000000200b0b7211 */ /* 0x080fe400030f0eff */
[----:B------:R-:W-:Y:S01]  /*11f0*/  LEA.HI.X.SX32 R7, R5, R32, 0x1, P5 ;  /* 0x0000002005077211 */ /* 0x000fe200028f0eff */
[C---:B------:R-:W-:Y:S01]  /*1200*/  IMAD R5, R2.reuse, 0x4, R43 ;  /* 0x0000000402057824 */ /* 0x040fe200078e022b */
[----:B------:R-:W-:Y:S01]  /*1210*/  LOP3.LUT R135, R103, 0x58, RZ, 0xfc, !PT ;  /* 0x0000005867877812 */ /* 0x000fe200078efcff */
[----:B------:R4:W2:Y:S02]  /*1220*/  @P4 LDG.E.U16 R179, desc[UR22][R10.64] ;  /* 0x000000160ab34981 */ /* 0x0008a4000c1e1500 */
[----:B------:R-:W-:-:S02]  /*1230*/  IMAD R45, R2, 0x4, R5 ;  /* 0x00000004022d7824 */ /* 0x000fc400078e0205 */
[----:B------:R0:W2:Y:S01]  /*1240*/  @P3 LDG.E.U16 R183, desc[UR22][R6.64] ;  /* 0x0000001606b73981 */ /* 0x0000a2000c1e1500 */
[----:B------:R-:W-:Y:S02]  /*1250*/  LOP3.LUT R133, R103, 0x60, RZ, 0xfc, !PT ;  /* 0x0000006067857812 */ /* 0x000fe400078efcff */
[----:B------:R-:W-:Y:S02]  /*1260*/  ISETP.LT.AND P4, PT, R135, R4, P0 ;  /* 0x000000048700720c */ /* 0x000fe40000781270 */
[----:B----4-:R-:W-:-:S04]  /*1270*/  LEA R10, P3, R5, R46, 0x1 ;  /* 0x0000002e050a7211 */ /* 0x010fc800078608ff */
[----:B------:R-:W-:Y:S01]  /*1280*/  LEA.HI.X.SX32 R11, R5, R32, 0x1, P3 ;  /* 0x00000020050b7211 */ /* 0x000fe200018f0eff */
[C---:B------:R-:W-:Y:S01]  /*1290*/  IMAD R5, R2.reuse, 0x4, R45 ;  /* 0x0000000402057824 */ /* 0x040fe200078e022d */
[----:B------:R-:W-:Y:S02]  /*12a0*/  ISETP.LT.AND P5, PT, R133, R4, P0 ;  /* 0x000000048500720c */ /* 0x000fe400007a1270 */
[C---:B------:R-:W-:Y:S01]  /*12b0*/  LEA R8, P6, R13.reuse, R46, 0x1 ;  /* 0x0000002e0d087211 */ /* 0x040fe200078c08ff */
[C---:B------:R-:W-:Y:S01]  /*12c0*/  IMAD R47, R2.reuse, 0x4, R5 ;  /* 0x00000004022f7824 */ /* 0x040fe200078e0205 */
[----:B------:R-:W-:Y:S02]  /*12d0*/  PRMT R185, RZ, 0x7610, R185 ;  /* 0x00007610ffb97816 */ /* 0x000fe400000000b9 */
[----:B------:R-:W-:Y:S01]  /*12e0*/  LEA.HI.X.SX32 R9, R13, R32, 0x1, P6 ;  /* 0x000000200d097211 */ /* 0x000fe200030f0eff */
[----:B0-----:R-:W-:Y:S01]  /*12f0*/  IMAD R7, R2, 0x4, R47 ;  /* 0x0000000402077824 */ /* 0x001fe200078e022f */
[----:B------:R-:W-:-:S03]  /*1300*/  PRMT R187, RZ, 0x7610, R187 ;  /* 0x00007610ffbb7816 */ /* 0x000fc600000000bb */
[----:B------:R0:W4:Y:S01]  /*1310*/  @P4 LDG.E.U16 R185, desc[UR22][R8.64] ;  /* 0x0000001608b94981 */ /* 0x000122000c1e1500 */
[C---:B------:R-:W-:Y:S01]  /*1320*/  IMAD R51, R2.reuse, 0x4, R7 ;  /* 0x0000000402337824 */ /* 0x040fe200078e0207 */
[C---:B------:R-:W-:Y:S02]  /*1330*/  LOP3.LUT R131, R103.reuse, 0x68, RZ, 0xfc, !PT ;  /* 0x0000006867837812 */ /* 0x040fe400078efcff */
[----:B------:R-:W-:Y:S01]  /*1340*/  LOP3.LUT R127, R103, 0x78, RZ, 0xfc, !PT ;  /* 0x00000078677f7812 */ /* 0x000fe200078efcff */
[----:B------:R1:W2:Y:S01]  /*1350*/  @P5 LDG.E.U16 R187, desc[UR22][R10.64] ;  /* 0x000000160abb5981 */ /* 0x0002a2000c1e1500 */
[----:B------:R-:W-:Y:S01]  /*1360*/  IMAD R69, R2, 0x4, R51 ;  /* 0x0000000402457824 */ /* 0x000fe200078e0233 */
[----:B0-----:R-:W-:Y:S02]  /*1370*/  LEA R8, P4, R5, R46, 0x1 ;  /* 0x0000002e05087211 */ /* 0x001fe400078808ff */
[----:B------:R-:W-:Y:S02]  /*1380*/  LOP3.LUT R129, R103, 0x70, RZ, 0xfc, !PT ;  /* 0x0000007067817812 */ /* 0x000fe400078efcff */
[----:B------:R-:W-:-:S02]  /*1390*/  LEA.HI.X.SX32 R9, R5, R32, 0x1, P4 ;  /* 0x0000002005097211 */ /* 0x000fc400020f0eff */
[----:B-1----:R-:W-:Y:S02]  /*13a0*/  LEA R10, P6, R7, R46, 0x1 ;  /* 0x0000002e070a7211 */ /* 0x002fe400078c08ff */
[-C--:B------:R-:W-:Y:S02]  /*13b0*/  ISETP.LT.AND P5, PT, R131, R4.reuse, P0 ;  /* 0x000000048300720c */ /* 0x080fe400007a1270 */
[----:B------:R-:W-:Y:S02]  /*13c0*/  ISETP.LT.AND P4, PT, R127, R4, P0 ;  /* 0x000000047f00720c */ /* 0x000fe40000781270 */
[----:B------:R-:W-:Y:S02]  /*13d0*/  LEA.HI.X.SX32 R11, R7, R32, 0x1, P6 ;  /* 0x00000020070b7211 */ /* 0x000fe400030f0eff */
[----:B------:R-:W-:Y:S02]  /*13e0*/  ISETP.LT.AND P3, PT, R129, R4, P0 ;  /* 0x000000048100720c */ /* 0x000fe40000761270 */
[----:B------:R-:W-:-:S02]  /*13f0*/  LEA R12, P6, R69, R46, 0x1 ;  /* 0x0000002e450c7211 */ /* 0x000fc400078c08ff */
[----:B------:R-:W-:Y:S02]  /*1400*/  PRMT R191, RZ, 0x7610, R191 ;  /* 0x00007610ffbf7816 */ /* 0x000fe400000000bf */
[----:B------:R-:W-:Y:S02]  /*1410*/  PRMT R193, RZ, 0x7610, R193 ;  /* 0x00007610ffc17816 */ /* 0x000fe400000000c1 */
[----:B------:R-:W-:Y:S02]  /*1420*/  LEA.HI.X.SX32 R13, R69, R32, 0x1, P6 ;  /* 0x00000020450d7211 */ /* 0x000fe400030f0eff */
[C---:B------:R-:W-:Y:S01]  /*1430*/  LOP3.LUT R125, R103.reuse, 0x14, RZ, 0xfc, !PT ;  /* 0x00000014677d7812 */ /* 0x040fe200078efcff */
[----:B------:R-:W2:Y:S01]  /*1440*/  @P5 LDG.E.U16 R191, desc[UR22][R8.64] ;  /* 0x0000001608bf5981 */ /* 0x000ea2000c1e1500 */
[----:B------:R-:W-:Y:S02]  /*1450*/  LOP3.LUT R123, R103, 0x1c, RZ, 0xfc, !PT ;  /* 0x0000001c677b7812 */ /* 0x000fe400078efcff */
[----:B------:R-:W-:Y:S01]  /*1460*/  PRMT R189, RZ, 0x7610, R189 ;  /* 0x00007610ffbd7816 */ /* 0x000fe200000000bd */
[----:B------:R-:W2:Y:S01]  /*1470*/  @P4 LDG.E.U16 R193, desc[UR22][R12.64] ;  /* 0x000000160cc14981 */ /* 0x000ea2000c1e1500 */
[----:B------:R-:W-:-:S02]  /*1480*/  ISETP.LT.AND P5, PT, R125, R4, P0 ;  /* 0x000000047d00720c */ /* 0x000fc400007a1270 */
[----:B------:R-:W-:Y:S02]  /*1490*/  ISETP.LT.AND P4, PT, R123, R4, P0 ;  /* 0x000000047b00720c */ /* 0x000fe40000781270 */
[----:B------:R0:W2:Y:S01]  /*14a0*/  @P3 LDG.E.U16 R189, desc[UR22][R10.64] ;  /* 0x000000160abd3981 */ /* 0x0000a2000c1e1500 */
[-C--:B------:R-:W-:Y:S02]  /*14b0*/  LEA R6, P3, R65, R46.reuse, 0x1 ;  /* 0x0000002e41067211 */ /* 0x080fe400078608ff */
[----:B------:R-:W-:Y:S02]  /*14c0*/  PRMT R110, RZ, 0x7610, R110 ;  /* 0x00007610ff6e7816 */ /* 0x000fe4000000006e */
[----:B------:R-:W-:Y:S02]  /*14d0*/  PRMT R112, RZ, 0x7610, R112 ;  /* 0x00007610ff707816 */ /* 0x000fe40000000070 */
[----:B0-----:R-:W-:Y:S02]  /*14e0*/  LEA R10, P6, R61, R46, 0x1 ;  /* 0x0000002e3d0a7211 */ /* 0x001fe400078c08ff */
[----:B------:R-:W-:-:S02]  /*14f0*/  LEA.HI.X.SX32 R7, R65, R32, 0x1, P3 ;  /* 0x0000002041077211 */ /* 0x000fc400018f0eff */
[----:B------:R-:W-:-:S03]  /*1500*/  LEA.HI.X.SX32 R11, R61, R32, 0x1, P6 ;  /* 0x000000203d0b7211 */ /* 0x000fc600030f0eff */
[----:B------:R0:W2:Y:S04]  /*1510*/  @P5 LDG.E.U16 R110, desc[UR22][R6.64] ;  /* 0x00000016066e5981 */ /* 0x0000a8000c1e1500 */
[----:B------:R-:W2:Y:S01]  /*1520*/  @P4 LDG.E.U16 R112, desc[UR22][R10.64] ;  /* 0x000000160a704981 */ /* 0x000ea2000c1e1500 */
[----:B------:R-:W-:Y:S02]  /*1530*/  LOP3.LUT R119, R103, 0x2c, RZ, 0xfc, !PT ;  /* 0x0000002c67777812 */ /* 0x000fe400078efcff */
[----:B0-----:R-:W-:-:S04]  /*1540*/  LEA R6, P4, R17, R46, 0x1 ;  /* 0x0000002e11067211 */ /* 0x001fc800078808ff */
[----:B------:R-:W-:Y:S02]  /*1550*/  LEA.HI.X.SX32 R7, R17, R32, 0x1, P4 ;  /* 0x0000002011077211 */ /* 0x000fe400020f0eff */
[-C--:B------:R-:W-:Y:S02]  /*1560*/  LEA R24, P4, R25, R46.reuse, 0x1 ;  /* 0x0000002e19187211 */ /* 0x080fe400078808ff */
[----:B------:R-:W-:Y:S02]  /*1570*/  LOP3.LUT R38, R22, 0x4, RZ, 0xfc, !PT ;  /* 0x0000000416267812 */ /* 0x000fe400078efcff */
[----:B------:R-:W-:Y:S02]  /*1580*/  LOP3.LUT R121, R103, 0x24, RZ, 0xfc, !PT ;  /* 0x0000002467797812 */ /* 0x000fe400078efcff */
[----:B------:R-:W-:Y:S02]  /*1590*/  LEA R12, P5, R55, R46, 0x1 ;  /* 0x0000002e370c7211 */ /* 0x000fe400078a08ff */
[----:B------:R-:W-:-:S02]  /*15a0*/  ISETP.LT.AND P6, PT, R119, R4, P0 ;  /* 0x000000047700720c */ /* 0x000fc400007c1270 */
[----:B------:R-:W-:Y:S02]  /*15b0*/  LEA.HI.X.SX32 R25, R25, R32, 0x1, P4 ;  /* 0x0000002019197211 */ /* 0x000fe400020f0eff */
[----:B------:R-:W-:Y:S02]  /*15c0*/  LEA R30, P4, R31, R46, 0x1 ;  /* 0x0000002e1f1e7211 */ /* 0x000fe400078808ff */
[----:B------:R-:W-:Y:S02]  /*15d0*/  LOP3.LUT R36, R22, 0x2, RZ, 0xfc, !PT ;  /* 0x0000000216247812 */ /* 0x000fe400078efcff */
[----:B------:R-:W-:Y:S02]  /*15e0*/  IABS R35, R38 ;  /* 0x0000002600237213 */ /* 0x000fe40000000000 */
[----:B------:R-:W-:Y:S02]  /*15f0*/  ISETP.LT.AND P3, PT, R121, R4, P0 ;  /* 0x000000047900720c */ /* 0x000fe40000761270 */
[----:B------:R-:W-:-:S02]  /*1600*/  LEA.HI.X.SX32 R13, R55, R32, 0x1, P5 ;  /* 0x00000020370d7211 */ /* 0x000fc400028f0eff */
[----:B------:R-:W-:Y:S02]  /*1610*/  LEA R14, P5, R57, R46, 0x1 ;  /* 0x0000002e390e7211 */ /* 0x000fe400078a08ff */
[----:B------:R-:W-:Y:S01]  /*1620*/  LEA.HI.X.SX32 R31, R31, R32, 0x1, P4 ;  /* 0x000000201f1f7211 */ /* 0x000fe200020f0eff */
[----:B------:R-:W-:Y:S01]  /*1630*/  IMAD.HI.U32 R8, R21, R35, RZ ;  /* 0x0000002315087227 */ /* 0x000fe200078e00ff */
[----:B------:R-:W-:Y:S02]  /*1640*/  IABS R9, R36 ;  /* 0x0000002400097213 */ /* 0x000fe40000000000 */
[----:B------:R-:W-:Y:S02]  /*1650*/  LEA R16, P4, R45, R46, 0x1 ;  /* 0x0000002e2d107211 */ /* 0x000fe400078808ff */
[----:B------:R-:W-:Y:S02]  /*1660*/  PRMT R116, RZ, 0x7610, R116 ;  /* 0x00007610ff747816 */ /* 0x000fe40000000074 */
[----:B------:R-:W-:-:S02]  /*1670*/  LEA.HI.X.SX32 R15, R57, R32, 0x1, P5 ;  /* 0x00000020390f7211 */ /* 0x000fc400028f0eff */
[----:B------:R-:W-:Y:S01]  /*1680*/  PRMT R114, RZ, 0x7610, R114 ;  /* 0x00007610ff727816 */ /* 0x000fe20000000072 */
[----:B------:R-:W-:Y:S01]  /*1690*/  IMAD.HI.U32 R5, R21, R9, RZ ;  /* 0x0000000915057227 */ /* 0x000fe200078e00ff */
[----:B------:R-:W-:Y:S01]  /*16a0*/  LEA.HI.X.SX32 R17, R45, R32, 0x1, P4 ;  /* 0x000000202d117211 */ /* 0x000fe200020f0eff */
[----:B------:R-:W2:Y:S01]  /*16b0*/  @P6 LDG.E.U16 R116, desc[UR22][R14.64] ;  /* 0x000000160e746981 */ /* 0x000ea2000c1e1500 */
[-C--:B------:R-:W-:Y:S01]  /*16c0*/  LEA R50, P4, R51, R46.reuse, 0x1 ;  /* 0x0000002e33327211 */ /* 0x080fe200078808ff */
[----:B------:R-:W-:Y:S01]  /*16d0*/  IMAD.MOV R8, RZ, RZ, -R8 ;  /* 0x000000ffff087224 */ /* 0x000fe200078e0a08 */
[----:B------:R-:W-:Y:S01]  /*16e0*/  LEA R26, P6, R27, R46, 0x1 ;  /* 0x0000002e1b1a7211 */ /* 0x000fe200078c08ff */
[----:B------:R-:W-:Y:S01]  /*16f0*/  IMAD.MOV R5, RZ, RZ, -R5 ;  /* 0x000000ffff057224 */ /* 0x000fe200078e0a05 */
[----:B------:R0:W2:Y:S01]  /*1700*/  @P3 LDG.E.U16 R114, desc[UR22][R12.64] ;  /* 0x000000160c723981 */ /* 0x0000a2000c1e1500 */
[----:B------:R-:W-:Y:S01]  /*1710*/  IMAD R35, R20, R8, R35 ;  /* 0x0000000814237224 */ /* 0x000fe200078e0223 */
[----:B------:R-:W-:-:S02]  /*1720*/  LEA.HI.X.SX32 R51, R51, R32, 0x1, P4 ;  /* 0x0000002033337211 */ /* 0x000fc400020f0eff */
[----:B------:R-:W-:Y:S02]  /*1730*/  LEA R8, P5, R19, R46, 0x1 ;  /* 0x0000002e13087211 */ /* 0x000fe400078a08ff */
[----:B------:R-:W-:Y:S01]  /*1740*/  LOP3.LUT R113, R103, 0x44, RZ, 0xfc, !PT ;  /* 0x0000004467717812 */ /* 0x000fe200078efcff */
[----:B------:R-:W-:Y:S01]  /*1750*/  IMAD R5, R20, R5, R9 ;  /* 0x0000000514057224 */ /* 0x000fe200078e0209 */
[----:B------:R-:W-:Y:S02]  /*1760*/  LEA.HI.X.SX32 R27, R27, R32, 0x1, P6 ;  /* 0x000000201b1b7211 */ /* 0x000fe400030f0eff */
[-C--:B0-----:R-:W-:Y:S02]  /*1770*/  LEA R12, P4, R39, R46.reuse, 0x1 ;  /* 0x0000002e270c7211 */ /* 0x081fe400078808ff */
[----:B------:R-:W-:Y:S02]  /*1780*/  LEA R18, P6, R41, R46, 0x1 ;  /* 0x0000002e29127211 */ /* 0x000fe400078c08ff */
[----:B------:R-:W-:-:S02]  /*1790*/  LEA.HI.X.SX32 R9, R19, R32, 0x1, P5 ;  /* 0x0000002013097211 */ /* 0x000fc400028f0eff */
[----:B------:R-:W-:Y:S02]  /*17a0*/  LEA.HI.X.SX32 R13, R39, R32, 0x1, P4 ;  /* 0x00000020270d7211 */ /* 0x000fe400020f0eff */
[----:B------:R-:W-:Y:S02]  /*17b0*/  LEA R28, P5, R29, R46, 0x1 ;  /* 0x0000002e1d1c7211 */ /* 0x000fe400078a08ff */
[----:B------:R-:W-:Y:S02]  /*17c0*/  ISETP.LT.AND P4, PT, R113, R4, P0 ;  /* 0x000000047100720c */ /* 0x000fe40000781270 */
[----:B------:R-:W-:Y:S02]  /*17d0*/  LEA.HI.X.SX32 R19, R41, R32, 0x1, P6 ;  /* 0x0000002029137211 */ /* 0x000fe400030f0eff */
[----:B------:R-:W-:Y:S02]  /*17e0*/  LEA R48, P6, R47, R46, 0x1 ;  /* 0x0000002e2f307211 */ /* 0x000fe400078c08ff */
[----:B------:R-:W-:-:S02]  /*17f0*/  LEA.HI.X.SX32 R29, R29, R32, 0x1, P5 ;  /* 0x000000201d1d7211 */ /* 0x000fc400028f0eff */
[----:B------:R-:W-:Y:S02]  /*1800*/  LEA R14, P5, R43, R46, 0x1 ;  /* 0x0000002e2b0e7211 */ /* 0x000fe400078a08ff */
[C---:B------:R-:W-:Y:S02]  /*1810*/  LOP3.LUT R117, R103.reuse, 0x34, RZ, 0xfc, !PT ;  /* 0x0000003467757812 */ /* 0x040fe400078efcff */
[----:B------:R-:W-:Y:S01]  /*1820*/  LOP3.LUT R115, R103, 0x3c, RZ, 0xfc, !PT ;  /* 0x0000003c67737812 */ /* 0x000fe200078efcff */
[----:B------:R-:W-:Y:S01]  /*1830*/  IMAD R69, R2, 0x4, R69 ;  /* 0x0000000402457824 */ /* 0x000fe200078e0245 */
[----:B------:R-:W-:Y:S02]  /*1840*/  LEA.HI.X.SX32 R49, R47, R32, 0x1, P6 ;  /* 0x000000202f317211 */ /* 0x000fe400030f0eff */
[----:B------:R-:W-:Y:S02]  /*1850*/  PRMT R122, RZ, 0x7610, R122 ;  /* 0x00007610ff7a7816 */ /* 0x000fe4000000007a */
[----:B------:R-:W-:-:S02]  /*1860*/  LEA R10, P6, R37, R46, 0x1 ;  /* 0x0000002e250a7211 */ /* 0x000fc400078c08ff */
[----:B------:R-:W-:Y:S02]  /*1870*/  LEA.HI.X.SX32 R15, R43, R32, 0x1, P5 ;  /* 0x000000202b0f7211 */ /* 0x000fe400028f0eff */
[-C--:B------:R-:W-:Y:S01]  /*1880*/  ISETP.LT.AND P3, PT, R117, R4.reuse, P0 ;  /* 0x000000047500720c */ /* 0x080fe20000761270 */
[----:B------:R-:W2:Y:S01]  /*1890*/  @P4 LDG.E.U16 R122, desc[UR22][R28.64] ;  /* 0x000000161c7a4981 */ /* 0x000ea2000c1e1500 */
[----:B------:R-:W-:Y:S02]  /*18a0*/  ISETP.LT.AND P5, PT, R115, R4, P0 ;  /* 0x000000047300720c */ /* 0x000fe400007a1270 */
[----:B------:R-:W-:Y:S02]  /*18b0*/  LEA.HI.X.SX32 R11, R37, R32, 0x1, P6 ;  /* 0x00000020250b7211 */ /* 0x000fe400030f0eff */
[----:B------:R-:W-:Y:S02]  /*18c0*/  LEA R46, P6, R69, R46, 0x1 ;  /* 0x0000002e452e7211 */ /* 0x000fe400078c08ff */
[----:B------:R-:W-:-:S02]  /*18d0*/  LOP3.LUT R111, R103, 0x4c, RZ, 0xfc, !PT ;  /* 0x0000004c676f7812 */ /* 0x000fc400078efcff */
[----:B------:R-:W-:Y:S02]  /*18e0*/  ISETP.GT.U32.AND P4, PT, R20, R35, PT ;  /* 0x000000231400720c */ /* 0x000fe40003f84070 */
[----:B------:R-:W-:Y:S02]  /*18f0*/  PRMT R118, RZ, 0x7610, R118 ;  /* 0x00007610ff767816 */ /* 0x000fe40000000076 */
[----:B------:R-:W-:Y:S02]  /*1900*/  LEA.HI.X.SX32 R47, R69, R32, 0x1, P6 ;  /* 0x00000020452f7211 */ /* 0x000fe400030f0eff */
[----:B------:R-:W-:Y:S02]  /*1910*/  PRMT R120, RZ, 0x7610, R120 ;  /* 0x00007610ff787816 */ /* 0x000fe40000000078 */
[----:B------:R-:W-:Y:S01]  /*1920*/  ISETP.LT.AND P6, PT, R111, R4, P0 ;  /* 0x000000046f00720c */ /* 0x000fe200007c1270 */
[----:B------:R-:W2:Y:S01]  /*1930*/  @P3 LDG.E.U16 R118, desc[UR22][R24.64] ;  /* 0x0000001618763981 */ /* 0x000ea2000c1e1500 */
[----:B------:R-:W-:-:S02]  /*1940*/  LOP3.LUT R41, R22, 0x6, RZ, 0xfc, !PT ;  /* 0x0000000616297812 */ /* 0x000fc400078efcff */
[C---:B------:R-:W-:Y:S01]  /*1950*/  ISETP.GT.U32.AND P3, PT, R20.reuse, R23, PT ;  /* 0x000000171400720c */ /* 0x040fe20003f64070 */
[----:B------:R0:W2:Y:S01]  /*1960*/  @P5 LDG.E.U16 R120, desc[UR22][R26.64] ;  /* 0x000000161a785981 */ /* 0x0000a2000c1e1500 */
[----:B------:R-:W-:Y:S02]  /*1970*/  ISETP.GT.U32.AND P5, PT, R20, R5, PT ;  /* 0x000000051400720c */ /* 0x000fe40003fa4070 */
[----:B------:R-:W-:Y:S02]  /*1980*/  LOP3.LUT R40, R22, 0x8, RZ, 0xfc, !PT ;  /* 0x0000000816287812 */ /* 0x000fe400078efcff */
[----:B------:R-:W-:Y:S01]  /*1990*/  PRMT R124, RZ, 0x7610, R124 ;  /* 0x00007610ff7c7816 */ /* 0x000fe2000000007c */
[----:B------:R-:W-:Y:S01]  /*19a0*/  @!P4 IMAD.IADD R35, R35, 0x1, -R20 ;  /* 0x000000012323c824 */ /* 0x000fe200078e0a14 */
[----:B------:R-:W-:Y:S02]  /*19b0*/  IABS R34, R41 ;  /* 0x0000002900227213 */ /* 0x000fe40000000000 */
[----:B0-----:R-:W-:-:S02]  /*19c0*/  IABS R27, R40 ;  /* 0x00000028001b7213 */ /* 0x001fc40000000000 */
[----:B------:R0:W2:Y:S01]  /*19d0*/  @P6 LDG.E.U16 R124, desc[UR22][R30.64] ;  /* 0x000000161e7c6981 */ /* 0x0000a2000c1e1500 */
[----:B------:R-:W-:Y:S01]  /*19e0*/  ISETP.GT.U32.AND P6, PT, R20, R35, PT ;  /* 0x000000231400720c */ /* 0x000fe20003fc4070 */
[----:B------:R-:W-:-:S04]  /*19f0*/  IMAD.HI.U32 R32, R21, R34, RZ ;  /* 0x0000002215207227 */ /* 0x000fc800078e00ff */
[----:B------:R-:W-:-:S04]  /*1a00*/  IMAD.HI.U32 R24, R21, R27, RZ ;  /* 0x0000001b15187227 */ /* 0x000fc800078e00ff */
[----:B------:R-:W-:Y:S02]  /*1a10*/  IMAD.MOV R25, RZ, RZ, -R32 ;  /* 0x000000ffff197224 */ /* 0x000fe400078e0a20 */
[--C-:B------:R-:W-:Y:S02]  /*1a20*/  @!P3 IMAD.IADD R23, R23, 0x1, -R20.reuse ;  /* 0x000000011717b824 */ /* 0x100fe400078e0a14 */
[----:B------:R-:W-:Y:S02]  /*1a30*/  @!P5 IMAD.IADD R5, R5, 0x1, -R20 ;  /* 0x000000010505d824 */ /* 0x000fe400078e0a14 */
[----:B------:R-:W-:Y:S01]  /*1a40*/  IMAD.MOV R24, RZ, RZ, -R24 ;  /* 0x000000ffff187224 */ /* 0x000fe200078e0a18 */
[C---:B------:R-:W-:Y:S01]  /*1a50*/  ISETP.GT.U32.AND P3, PT, R20.reuse, R23, PT ;  /* 0x000000171400720c */ /* 0x040fe20003f64070 */
[C---:B------:R-:W-:Y:S01]  /*1a60*/  IMAD R25, R20.reuse, R25, R34 ;  /* 0x0000001914197224 */ /* 0x040fe200078e0222 */
[C---:B------:R-:W-:Y:S01]  /*1a70*/  ISETP.GT.U32.AND P5, PT, R20.reuse, R5, PT ;  /* 0x000000051400720c */ /* 0x040fe20003fa4070 */
[----:B------:R-:W-:-:S02]  /*1a80*/  IMAD R27, R20, R24, R27 ;  /* 0x00000018141b7224 */ /* 0x000fc400078e021b */
[----:B------:R-:W-:Y:S01]  /*1a90*/  @!P6 IMAD.IADD R35, R35, 0x1, -R20 ;  /* 0x000000012323e824 */ /* 0x000fe200078e0a14 */
[C---:B------:R-:W-:Y:S02]  /*1aa0*/  ISETP.GT.U32.AND P4, PT, R20.reuse, R25, PT ;  /* 0x000000191400720c */ /* 0x040fe40003f84070 */
[----:B------:R-:W-:Y:S02]  /*1ab0*/  ISETP.GT.U32.AND P6, PT, R20, R27, PT ;  /* 0x0000001b1400720c */ /* 0x000fe40003fc4070 */
[----:B------:R-:W-:-:S04]  /*1ac0*/  LOP3.LUT R28, R22, 0xa, RZ, 0xfc, !PT ;  /* 0x0000000a161c7812 */ /* 0x000fc800078efcff */
[----:B------:R-:W-:Y:S01]  /*1ad0*/  IABS R29, R28 ;  /* 0x0000001c001d7213 */ /* 0x000fe20000000000 */
[--C-:B------:R-:W-:Y:S01]  /*1ae0*/  @!P3 IMAD.IADD R23, R23, 0x1, -R20.reuse ;  /* 0x000000011717b824 */ /* 0x100fe200078e0a14 */
[----:B------:R-:W-:Y:S01]  /*1af0*/  ISETP.GE.AND P3, PT, R36, RZ, PT ;  /* 0x000000ff2400720c */ /* 0x000fe20003f66270 */
[----:B------:R-:W-:Y:S01]  /*1b00*/  @!P5 IMAD.IADD R5, R5, 0x1, -R20 ;  /* 0x000000010505d824 */ /* 0x000fe200078e0a14 */
[----:B------:R-:W-:Y:S01]  /*1b10*/  ISETP.GE.AND P5, PT, R22, RZ, PT ;  /* 0x000000ff1600720c */ /* 0x000fe20003fa6270 */
[----:B------:R-:W-:-:S04]  /*1b20*/  IMAD.HI.U32 R24, R21, R29, RZ ;  /* 0x0000001d15187227 */ /* 0x000fc800078e00ff */
[--C-:B------:R-:W-:Y:S01]  /*1b30*/  @!P4 IMAD.IADD R25, R25, 0x1, -R20.reuse ;  /* 0x000000011919c824 */ /* 0x100fe200078e0a14 */
[----:B------:R-:W-:Y:S01]  /*1b40*/  ISETP.GE.AND P4, PT, R38, RZ, PT ;  /* 0x000000ff2600720c */ /* 0x000fe20003f86270 */
[----:B------:R-:W-:Y:S02]  /*1b50*/  @!P6 IMAD.IADD R27, R27, 0x1, -R20 ;  /* 0x000000011b1be824 */ /* 0x000fe400078e0a14 */
[----:B------:R-:W-:Y:S01]  /*1b60*/  IMAD.MOV R24, RZ, RZ, -R24 ;  /* 0x000000ffff187224 */ /* 0x000fe200078e0a18 */
[----:B0-----:R-:W-:Y:S02]  /*1b70*/  LOP3.LUT R30, R22, 0xc, RZ, 0xfc, !PT ;  /* 0x0000000c161e7812 */ /* 0x001fe400078efcff */
[C---:B------:R-:W-:Y:S01]  /*1b80*/  ISETP.GT.U32.AND P6, PT, R20.reuse, R27, PT ;  /* 0x0000001b1400720c */ /* 0x040fe20003fc4070 */
[----:B------:R-:W-:Y:S01]  /*1b90*/  IMAD R29, R20, R24, R29 ;  /* 0x00000018141d7224 */ /* 0x000fe200078e021d */
[----:B------:R-:W-:Y:S01]  /*1ba0*/  IABS R31, R30 ;  /* 0x0000001e001f7213 */ /* 0x000fe20000000000 */
[----:B------:R-:W-:Y:S01]  /*1bb0*/  @!P5 IMAD.MOV R23, RZ, RZ, -R23 ;  /* 0x000000ffff17d224 */ /* 0x000fe200078e0a17 */
[----:B------:R-:W-:Y:S01]  /*1bc0*/  LOP3.LUT R32, R22, 0xe, RZ, 0xfc, !PT ;  /* 0x0000000e16207812 */ /* 0x000fe200078efcff */
[----:B------:R-:W-:Y:S01]  /*1bd0*/  @!P3 IMAD.MOV R5, RZ, RZ, -R5 ;  /* 0x000000ffff05b224 */ /* 0x000fe200078e0a05 */
[----:B------:R-:W-:-:S02]  /*1be0*/  ISETP.GT.U32.AND P5, PT, R20, R25, PT ;  /* 0x000000191400720c */ /* 0x000fc40003fa4070 */
[----:B------:R-:W-:Y:S01]  /*1bf0*/  ISETP.GT.U32.AND P3, PT, R20, R29, PT ;  /* 0x0000001d1400720c */ /* 0x000fe20003f64070 */
[----:B------:R-:W-:Y:S01]  /*1c00*/  @!P4 IMAD.MOV R35, RZ, RZ, -R35 ;  /* 0x000000ffff23c224 */ /* 0x000fe200078e0a23 */
[----:B------:R-:W-:Y:S01]  /*1c10*/  IABS R37, R32 ;  /* 0x0000002000257213 */ /* 0x000fe20000000000 */
[----:B------:R-:W-:Y:S01]  /*1c20*/  IMAD.HI.U32 R24, R21, R31, RZ ;  /* 0x0000001f15187227 */ /* 0x000fe200078e00ff */
[----:B------:R-:W-:-:S03]  /*1c30*/  ISETP.GE.AND P4, PT, R41, RZ, PT ;  /* 0x000000ff2900720c */ /* 0x000fc60003f86270 */
[----:B------:R-:W-:Y:S01]  /*1c40*/  @!P6 IMAD.IADD R27, R27, 0x1, -R20 ;  /* 0x000000011b1be824 */ /* 0x000fe200078e0a14 */
[----:B------:R-:W-:Y:S01]  /*1c50*/  ISETP.GE.AND P6, PT, R40, RZ, PT ;  /* 0x000000ff2800720c */ /* 0x000fe20003fc6270 */
[----:B------:R-:W-:Y:S01]  /*1c60*/  IMAD.MOV R26, RZ, RZ, -R24 ;  /* 0x000000ffff1a7224 */ /* 0x000fe200078e0a18 */
[----:B------:R-:W-:Y:S01]  /*1c70*/  LOP3.LUT R34, R22, 0x10, RZ, 0xfc, !PT ;  /* 0x0000001016227812 */ /* 0x000fe200078efcff */
[----:B------:R-:W-:-:S03]  /*1c80*/  IMAD.HI.U32 R24, R21, R37, RZ ;  /* 0x0000002515187227 */ /* 0x000fc600078e00ff */
[----:B------:R-:W-:Y:S01]  /*1c90*/  IABS R39, R34 ;  /* 0x0000002200277213 */ /* 0x000fe20000000000 */
[----:B------:R-:W-:Y:S02]  /*1ca0*/  IMAD.MOV R24, RZ, RZ, -R24 ;  /* 0x000000ffff187224 */ /* 0x000fe400078e0a18 */
[--C-:B------:R-:W-:Y:S02]  /*1cb0*/  @!P5 IMAD.IADD R25, R25, 0x1, -R20.reuse ;  /* 0x000000011919d824 */ /* 0x100fe400078e0a14 */
[----:B------:R-:W-:Y:S02]  /*1cc0*/  @!P3 IMAD.IADD R29, R29, 0x1, -R20 ;  /* 0x000000011d1db824 */ /* 0x000fe400078e0a14 */
[C---:B------:R-:W-:Y:S02]  /*1cd0*/  IMAD R31, R20.reuse, R26, R31 ;  /* 0x0000001a141f7224 */ /* 0x040fe400078e021f */
[C---:B------:R-:W-:Y:S02]  /*1ce0*/  IMAD R37, R20.reuse, R24, R37 ;  /* 0x0000001814257224 */ /* 0x040fe400078e0225 */
[----:B------:R-:W-:Y:S01]  /*1cf0*/  @!P4 IMAD.MOV R25, RZ, RZ, -R25 ;  /* 0x000000ffff19c224 */ /* 0x000fe200078e0a19 */
[----:B------:R-:W-:Y:S01]  /*1d00*/  ISETP.GT.U32.AND P4, PT, R20, R29, PT ;  /* 0x0000001d1400720c */ /* 0x000fe20003f84070 */
[----:B------:R-:W-:Y:S01]  /*1d10*/  IMAD.HI.U32 R26, R21, R39, RZ ;  /* 0x00000027151a7227 */ /* 0x000fe200078e00ff */
[----:B------:R-:W-:-:S02]  /*1d20*/  LOP3.LUT R36, R22, 0x12, RZ, 0xfc, !PT ;  /* 0x0000001216247812 */ /* 0x000fc400078efcff */
[C---:B------:R-:W-:Y:S01]  /*1d30*/  ISETP.GT.U32.AND P5, PT, R20.reuse, R31, PT ;  /* 0x0000001f1400720c */ /* 0x040fe20003fa4070 */
[----:B------:R-:W-:Y:S01]  /*1d40*/  @!P6 IMAD.MOV R27, RZ, RZ, -R27 ;  /* 0x000000ffff1be224 */ /* 0x000fe200078e0a1b */
[----:B------:R-:W-:Y:S01]  /*1d50*/  ISETP.GT.U32.AND P6, PT, R20, R37, PT ;  /* 0x000000251400720c */ /* 0x000fe20003fc4070 */
[----:B------:R-:W-:Y:S01]  /*1d60*/  IMAD.MOV R26, RZ, RZ, -R26 ;  /* 0x000000ffff1a7224 */ /* 0x000fe200078e0a1a */
[----:B------:R-:W-:Y:S02]  /*1d70*/  IABS R41, R36 ;  /* 0x0000002400297213 */ /* 0x000fe40000000000 */
[----:B------:R-:W-:Y:S01]  /*1d80*/  ISETP.GE.AND P3, PT, R28, RZ, PT ;  /* 0x000000ff1c00720c */ /* 0x000fe20003f66270 */
[----:B------:R-:W-:Y:S02]  /*1d90*/  IMAD R39, R20, R26, R39 ;  /* 0x0000001a14277224 */ /* 0x000fe400078e0227 */
[----:B------:R-:W-:Y:S01]  /*1da0*/  IMAD.HI.U32 R24, R21, R41, RZ ;  /* 0x0000002915187227 */ /* 0x000fe200078e00ff */
[----:B------:R-:W-:-:S03]  /*1db0*/  LOP3.LUT R38, R22, 0x14, RZ, 0xfc, !PT ;  /* 0x0000001416267812 */ /* 0x000fc600078efcff */
[----:B------:R-:W-:Y:S01]  /*1dc0*/  @!P4 IMAD.IADD R29, R29, 0x1, -R20 ;  /* 0x000000011d1dc824 */ /* 0x000fe200078e0a14 */
[C---:B------:R-:W-:Y:S01]  /*1dd0*/  ISETP.GT.U32.AND P4, PT, R20.reuse, R39, PT ;  /* 0x000000271400720c */ /* 0x040fe20003f84070 */
[----:B------:R-:W-:Y:S02]  /*1de0*/  IMAD.MOV R26, RZ, RZ, -R24 ;  /* 0x000000ffff1a7224 */ /* 0x000fe400078e0a18 */
[--C-:B------:R-:W-:Y:S01]  /*1df0*/  @!P5 IMAD.IADD R31, R31, 0x1, -R20.reuse ;  /* 0x000000011f1fd824 */ /* 0x100fe200078e0a14 */
[----:B------:R-:W-:Y:S01]  /*1e00*/  IABS R43, R38 ;  /* 0x00000026002b7213 */ /* 0x000fe20000000000 */
[----:B------:R-:W-:Y:S02]  /*1e10*/  @!P6 IMAD.IADD R37, R37, 0x1, -R20 ;  /* 0x000000012525e824 */ /* 0x000fe400078e0a14 */
[C---:B------:R-:W-:Y:S01]  /*1e20*/  IMAD R41, R20.reuse, R26, R41 ;  /* 0x0000001a14297224 */ /* 0x040fe200078e0229 */
[C---:B------:R-:W-:Y:S01]  /*1e30*/  ISETP.GT.U32.AND P5, PT, R20.reuse, R31, PT ;  /* 0x0000001f1400720c */ /* 0x040fe20003fa4070 */
[----:B------:R-:W-:Y:S01]  /*1e40*/  @!P3 IMAD.MOV R29, RZ, RZ, -R29 ;  /* 0x000000ffff1db224 */ /* 0x000fe200078e0a1d */
[----:B------:R-:W-:Y:S01]  /*1e50*/  ISETP.GT.U32.AND P3, PT, R20, R37, PT ;  /* 0x000000251400720c */ /* 0x000fe20003f64070 */
[----:B------:R-:W-:Y:S01]  /*1e60*/  IMAD.HI.U32 R24, R21, R43, RZ ;  /* 0x0000002b15187227 */ /* 0x000fe200078e00ff */
[----:B------:R-:W-:-:S02]  /*1e70*/  LOP3.LUT R40, R22, 0x16, RZ, 0xfc, !PT ;  /* 0x0000001616287812 */ /* 0x000fc400078efcff */
[C---:B------:R-:W-:Y:S01]  /*1e80*/  ISETP.GT.U32.AND P6, PT, R20.reuse, R41, PT ;  /* 0x000000291400720c */ /* 0x040fe20003fc4070 */
[----:B------:R-:W-:Y:S01]  /*1e90*/  IMAD.MOV R24, RZ, RZ, -R24 ;  /* 0x000000ffff187224 */ /* 0x000fe200078e0a18 */
[----:B------:R-:W-:Y:S01]  /*1ea0*/  IABS R45, R40 ;  /* 0x00000028002d7213 */ /* 0x000fe20000000000 */
[----:B------:R-:W-:Y:S02]  /*1eb0*/  @!P4 IMAD.IADD R39, R39, 0x1, -R20 ;  /* 0x000000012727c824 */ /* 0x000fe400078e0a14 */
[----:B------:R-:W-:Y:S01]  /*1ec0*/  IMAD R43, R20, R24, R43 ;  /* 0x00000018142b7224 */ /* 0x000fe200078e022b */
[----:B------:R-:W-:Y:S01]  /*1ed0*/  LOP3.LUT R42, R22, 0x18, RZ, 0xfc, !PT ;  /* 0x00000018162a7812 */ /* 0x000fe200078efcff */
[----:B------:R-:W-:Y:S01]  /*1ee0*/  IMAD.HI.U32 R26, R21, R45, RZ ;  /* 0x0000002d151a7227 */ /* 0x000fe200078e00ff */
[----:B------:R-:W-:-:S03]  /*1ef0*/  ISETP.GT.U32.AND P4, PT, R20, R39, PT ;  /* 0x000000271400720c */ /* 0x000fc60003f84070 */
[--C-:B------:R-:W-:Y:S01]  /*1f00*/  @!P5 IMAD.IADD R31, R31, 0x1, -R20.reuse ;  /* 0x000000011f1fd824 */ /* 0x100fe200078e0a14 */
[----:B------:R-:W-:Y:S01]  /*1f10*/  ISETP.GE.AND P5, PT, R30, RZ, PT ;  /* 0x000000ff1e00720c */ /* 0x000fe20003fa6270 */
[----:B------:R-:W-:Y:S01]  /*1f20*/  @!P3 IMAD.IADD R37, R37, 0x1, -R20 ;  /* 0x000000012525b824 */ /* 0x000fe200078e0a14 */
[C---:B------:R-:W-:Y:S01]  /*1f30*/  ISETP.GT.U32.AND P3, PT, R20.reuse, R43, PT ;  /* 0x0000002b1400720c */ /* 0x040fe20003f64070 */
[----:B------:R-:W-:Y:S01]  /*1f40*/  IMAD.MOV R26, RZ, RZ, -R26 ;  /* 0x000000ffff1a7224 */ /* 0x000fe200078e0a1a */
[----:B------:R-:W-:Y:S01]  /*1f50*/  IABS R69, R42 ;  /* 0x0000002a00457213 */ /* 0x000fe20000000000 */
[----:B------:R-:W-:Y:S02]  /*1f60*/  @!P6 IMAD.IADD R41, R41, 0x1, -R20 ;  /* 0x000000012929e824 */ /* 0x000fe400078e0a14 */
[C---:B------:R-:W-:Y:S02]  /*1f70*/  IMAD R45, R20.reuse, R26, R45 ;  /* 0x0000001a142d7224 */ /* 0x040fe400078e022d */
[----:B------:R-:W-:Y:S01]  /*1f80*/  IMAD.HI.U32 R24, R21, R69, RZ ;  /* 0x0000004515187227 */ /* 0x000fe200078e00ff */
[----:B------:R-:W-:-:S03]  /*1f90*/  ISETP.GT.U32.AND P6, PT, R20, R41, PT ;  /* 0x000000291400720c */ /* 0x000fc60003fc4070 */
[----:B------:R-:W-:Y:S01]  /*1fa0*/  @!P4 IMAD.IADD R39, R39, 0x1, -R20 ;  /* 0x000000012727c824 */ /* 0x000fe200078e0a14 */
[----:B------:R-:W-:Y:S01]  /*1fb0*/  ISETP.GT.U32.AND P4, PT, R20, R45, PT ;  /* 0x0000002d1400720c */ /* 0x000fe20003f84070 */
[----:B------:R-:W-:Y:S02]  /*1fc0*/  IMAD.MOV R24, RZ, RZ, -R24 ;  /* 0x000000ffff187224 */ /* 0x000fe400078e0a18 */
[----:B------:R-:W-:Y:S01]  /*1fd0*/  @!P5 IMAD.MOV R31, RZ, RZ, -R31 ;  /* 0x000000ffff1fd224 */ /* 0x000fe200078e0a1f */
[----:B------:R-:W-:Y:S01]  /*1fe0*/  ISETP.GE.AND P5, PT, R32, RZ, PT ;  /* 0x000000ff2000720c */ /* 0x000fe20003fa6270 */
[--C-:B------:R-:W-:Y:S01]  /*1ff0*/  @!P3 IMAD.IADD R43, R43, 0x1, -R20.reuse ;  /* 0x000000012b2bb824 */ /* 0x100fe200078e0a14 */
[----:B------:R-:W-:Y:S01]  /*2000*/  LOP3.LUT R32, R22, 0x1a, RZ, 0xfc, !PT ;  /* 0x0000001a16207812 */ /* 0x000fe200078efcff */
[----:B------:R-:W-:Y:S01]  /*2010*/  IMAD R69, R20, R24, R69 ;  /* 0x0000001814457224 */ /* 0x000fe200078e0245 */
[----:B------:R-:W-:Y:S01]  /*2020*/  ISETP.GE.AND P3, PT, R34, RZ, PT ;  /* 0x000000ff2200720c */ /* 0x000fe20003f66270 */
[----:B------:R-:W-:Y:S01]  /*2030*/  @!P6 IMAD.IADD R41, R41, 0x1, -R20 ;  /* 0x000000012929e824 */ /* 0x000fe200078e0a14 */
[----:B------:R-:W-:-:S02]  /*2040*/  IABS R71, R32 ;  /* 0x0000002000477213 */ /* 0x000fc40000000000 */
[C---:B------:R-:W-:Y:S02]  /*2050*/  LOP3.LUT R44, R22.reuse, 0x1c, RZ, 0xfc, !PT ;  /* 0x0000001c162c7812 */ /* 0x040fe400078efcff */
[----:B------:R-:W-:Y:S02]  /*2060*/  LOP3.LUT R30, R22, 0x1e, RZ, 0xfc, !PT ;  /* 0x0000001e161e7812 */ /* 0x000fe400078efcff */
[----:B------:R-:W-:Y:S01]  /*2070*/  ISETP.GT.U32.AND P6, PT, R20, R69, PT ;  /* 0x000000451400720c */ /* 0x000fe20003fc4070 */
[----:B------:R-:W-:Y:S01]  /*2080*/  IMAD.HI.U32 R22, R21, R71, RZ ;  /* 0x0000004715167227 */ /* 0x000fe200078e00ff */
[----:B------:R-:W-:Y:S02]  /*2090*/  IABS R26, R44 ;  /* 0x0000002c001a7213 */ /* 0x000fe40000000000 */
[----:B------:R-:W-:Y:S01]  /*20a0*/  IABS R28, R30 ;  /* 0x0000001e001c7213 */ /* 0x000fe20000000000 */
[----:B------:R-:W-:Y:S01]  /*20b0*/  @!P4 IMAD.IADD R45, R45, 0x1, -R20 ;  /* 0x000000012d2dc824 */ /* 0x000fe200078e0a14 */
[----:B------:R-:W-:Y:S01]  /*20c0*/  ISETP.GE.AND P4, PT, R36, RZ, PT ;  /* 0x000000ff2400720c */ /* 0x000fe20003f86270 */
[----:B------:R-:W-:-:S02]  /*20d0*/  IMAD.MOV R24, RZ, RZ, -R22 ;  /* 0x000000ffff187224 */ /* 0x000fc400078e0a16 */
[----:B------:R-:W-:Y:S01]  /*20e0*/  @!P5 IMAD.MOV R37, RZ, RZ, -R37 ;  /* 0x000000ffff25d224 */ /* 0x000fe200078e0a25 */
[C---:B------:R-:W-:Y:S01]  /*20f0*/  ISETP.GT.U32.AND P5, PT, R20.reuse, R43, PT ;  /* 0x0000002b1400720c */ /* 0x040fe20003fa4070 */
[----:B------:R-:W-:Y:S01]  /*2100*/  @!P3 IMAD.MOV R39, RZ, RZ, -R39 ;  /* 0x000000ffff27b224 */ /* 0x000fe200078e0a27 */
[----:B------:R-:W-:Y:S01]  /*2110*/  ISETP.GT.U32.AND P3, PT, R20, R45, PT ;  /* 0x0000002d1400720c */ /* 0x000fe20003f64070 */
[----:B------:R-:W-:-:S04]  /*2120*/  IMAD.HI.U32 R22, R21, R26, RZ ;  /* 0x0000001a15167227 */ /* 0x000fc800078e00ff */
[----:B------:R-:W-:-:S04]  /*2130*/  IMAD.HI.U32 R21, R21, R28, RZ ;  /* 0x0000001c15157227 */ /* 0x000fc800078e00ff */
[----:B------:R-:W-:Y:S02]  /*2140*/  IMAD.MOV R73, RZ, RZ, -R22 ;  /* 0x000000ffff497224 */ /* 0x000fe400078e0a16 */
[C---:B------:R-:W-:Y:S02]  /*2150*/  IMAD R71, R20.reuse, R24, R71 ;  /* 0x0000001814477224 */ /* 0x040fe400078e0247 */
[----:B------:R-:W-:Y:S02]  /*2160*/  @!P6 IMAD.IADD R69, R69, 0x1, -R20 ;  /* 0x000000014545e824 */ /* 0x000fe400078e0a14 */
[----:B------:R-:W-:Y:S02]  /*2170*/  IMAD.MOV R75, RZ, RZ, -R21 ;  /* 0x000000ffff4b7224 */ /* 0x000fe400078e0a15 */
[C---:B------:R-:W-:Y:S01]  /*2180*/  IMAD R21, R20.reuse, R73, R26 ;  /* 0x0000004914157224 */ /* 0x040fe200078e021a */
[C---:B------:R-:W-:Y:S01]  /*2190*/  ISETP.GT.U32.AND P6, PT, R20.reuse, R69, PT ;  /* 0x000000451400720c */ /* 0x040fe20003fc4070 */
[----:B------:R-:W-:Y:S01]  /*21a0*/  @!P4 IMAD.MOV R41, RZ, RZ, -R41 ;  /* 0x000000ffff29c224 */ /* 0x000fe200078e0a29 */
[C---:B------:R-:W-:Y:S01]  /*21b0*/  ISETP.GT.U32.AND P4, PT, R20.reuse, R71, PT ;  /* 0x000000471400720c */ /* 0x040fe20003f84070 */
[----:B------:R-:W-:-:S02]  /*21c0*/  IMAD R73, R20, R75, R28 ;  /* 0x0000004b14497224 */ /* 0x000fc400078e021c */
[--C-:B------:R-:W-:Y:S01]  /*21d0*/  @!P5 IMAD.IADD R43, R43, 0x1, -R20.reuse ;  /* 0x000000012b2bd824 */ /* 0x100fe200078e0a14 */
[C---:B------:R-:W-:Y:S01]  /*21e0*/  ISETP.GT.U32.AND P5, PT, R20.reuse, R21, PT ;  /* 0x000000151400720c */ /* 0x040fe20003fa4070 */
[----:B------:R-:W-:Y:S01]  /*21f0*/  @!P3 IMAD.IADD R45, R45, 0x1, -R20 ;  /* 0x000000012d2db824 */ /* 0x000fe200078e0a14 */
[----:B------:R-:W-:-:S05]  /*2200*/  ISETP.GT.U32.AND P3, PT, R20, R73, PT ;  /* 0x000000491400720c */ /* 0x000fca0003f64070 */
[--C-:B------:R-:W-:Y:S01]  /*2210*/  @!P6 IMAD.IADD R69, R69, 0x1, -R20.reuse ;  /* 0x000000014545e824 */ /* 0x100fe200078e0a14 */
[----:B------:R-:W-:Y:S01]  /*2220*/  ISETP.GE.AND P6, PT, R38, RZ, PT ;  /* 0x000000ff2600720c */ /* 0x000fe20003fc6270 */
[----:B------:R-:W-:Y:S01]  /*2230*/  @!P4 IMAD.IADD R71, R71, 0x1, -R20 ;  /* 0x000000014747c824 */ /* 0x000fe200078e0a14 */
[----:B------:R-:W-:-:S03]  /*2240*/  ISETP.GE.AND P4, PT, R40, RZ, PT ;  /* 0x000000ff2800720c */ /* 0x000fc60003f86270 */
[--C-:B------:R-:W-:Y:S01]  /*2250*/  @!P5 IMAD.IADD R21, R21, 0x1, -R20.reuse ;  /* 0x000000011515d824 */ /* 0x100fe200078e0a14 */
[----:B------:R-:W-:Y:S01]  /*2260*/  ISETP.GE.AND P5, PT, R42, RZ, PT ;  /* 0x000000ff2a00720c */ /* 0x000fe20003fa6270 */
[----:B------:R-:W-:Y:S01]  /*2270*/  @!P3 IMAD.IADD R73, R73, 0x1, -R20 ;  /* 0x000000014949b824 */ /* 0x000fe200078e0a14 */
[----:B------:R-:W-:-:S05]  /*2280*/  ISETP.GT.U32.AND P3, PT, R20, R71, PT ;  /* 0x000000471400720c */ /* 0x000fca0003f64070 */
[----:B------:R-:W-:Y:S01]  /*2290*/  @!P6 IMAD.MOV R43, RZ, RZ, -R43 ;  /* 0x000000ffff2be224 */ /* 0x000fe200078e0a2b */
[C---:B------:R-:W-:Y:S01]  /*22a0*/  ISETP.GT.U32.AND P6, PT, R20.reuse, R21, PT ;  /* 0x000000151400720c */ /* 0x040fe20003fc4070 */
[----:B------:R-:W-:Y:S01]  /*22b0*/  @!P4 IMAD.MOV R45, RZ, RZ, -R45 ;  /* 0x000000ffff2dc224 */ /* 0x000fe200078e0a2d */
[----:B------:R-:W-:-:S03]  /*22c0*/  ISETP.GT.U32.AND P4, PT, R20, R73, PT ;  /* 0x000000491400720c */ /* 0x000fc60003f84070 */
[----:B------:R-:W-:Y:S01]  /*22d0*/  @!P5 IMAD.MOV R69, RZ, RZ, -R69 ;  /* 0x000000ffff45d224 */ /* 0x000fe200078e0a45 */
[----:B------:R-:W-:Y:S01]  /*22e0*/  ISETP.GE.AND P5, PT, R32, RZ, PT ;  /* 0x000000ff2000720c */ /* 0x000fe20003fa6270 */
[--C-:B------:R-:W-:Y:S01]  /*22f0*/  @!P3 IMAD.IADD R71, R71, 0x1, -R20.reuse ;  /* 0x000000014747b824 */ /* 0x100fe200078e0a14 */
[----:B------:R-:W-:Y:S02]  /*2300*/  ISETP.GE.AND P3, PT, R44, RZ, PT ;  /* 0x000000ff2c00720c */ /* 0x000fe40003f66270 */
[C---:B------:R-:W-:Y:S02]  /*2310*/  LOP3.LUT R109, R103.reuse, 0x54, RZ, 0xfc, !PT ;  /* 0x00000054676d7812 */ /* 0x040fe400078efcff */
[----:B------:R-:W-:Y:S01]  /*2320*/  LOP3.LUT R107, R103, 0x5c, RZ, 0xfc, !PT ;  /* 0x0000005c676b7812 */ /* 0x000fe200078efcff */
[--C-:B------:R-:W-:Y:S01]  /*2330*/  @!P6 IMAD.IADD R21, R21, 0x1, -R20.reuse ;  /* 0x000000011515e824 */ /* 0x100fe200078e0a14 */
[----:B------:R-:W-:Y:S01]  /*2340*/  ISETP.GE.AND P6, PT, R30, RZ, PT ;  /* 0x000000ff1e00720c */ /* 0x000fe20003fc6270 */
[----:B------:R-:W-:Y:S01]  /*2350*/  @!P4 IMAD.IADD R73, R73, 0x1, -R20 ;  /* 0x000000014949c824 */ /* 0x000fe200078e0a14 */
[----:B------:R-:W-:-:S02]  /*2360*/  ISETP.NE.AND P4, PT, R33, RZ, PT ;  /* 0x000000ff2100720c */ /* 0x000fc40003f85270 */
[----:B------:R-:W-:Y:S01]  /*2370*/  LOP3.LUT R20, RZ, R33, RZ, 0x33, !PT ;  /* 0x00000021ff147212 */ /* 0x000fe200078e33ff */
[----:B------:R-:W-:Y:S01]  /*2380*/  @!P5 IMAD.MOV R71, RZ, RZ, -R71 ;  /* 0x000000ffff47d224 */ /* 0x000fe200078e0a47 */
[-C--:B------:R-:W-:Y:S01]  /*2390*/  ISETP.LT.AND P5, PT, R109, R4.reuse, P0 ;  /* 0x000000046d00720c */ /* 0x080fe200007a1270 */
[----:B------:R-:W-:Y:S01]  /*23a0*/  @!P3 IMAD.MOV R21, RZ, RZ, -R21 ;  /* 0x000000ffff15b224 */ /* 0x000fe200078e0a15 */
[----:B------:R-:W-:Y:S02]  /*23b0*/  ISETP.LT.AND P3, PT, R107, R4, P0 ;  /* 0x000000046b00720c */ /* 0x000fe40000761270 */
[----:B------:R-:W-:Y:S02]  /*23c0*/  SEL R22, R20, R5, !P4 ;  /* 0x0000000514167207 */ /* 0x000fe40006000000 */
[----:B------:R-:W-:Y:S02]  /*23d0*/  LOP3.LUT R5, R104, 0x7f, RZ, 0xc0, !PT ;  /* 0x0000007f68057812 */ /* 0x000fe400078ec0ff */
[----:B------:R-:W-:-:S02]  /*23e0*/  LOP3.LUT R105, R103, 0x64, RZ, 0xfc, !PT ;  /* 0x0000006467697812 */ /* 0x000fc400078efcff */
[----:B------:R-:W-:Y:S02]  /*23f0*/  PRMT R126, RZ, 0x7610, R126 ;  /* 0x00007610ff7e7816 */ /* 0x000fe4000000007e */
[----:B------:R-:W-:Y:S01]  /*2400*/  PRMT R128, RZ, 0x7610, R128 ;  /* 0x00007610ff807816 */ /* 0x000fe20000000080 */
[----:B------:R-:W-:Y:S01]  /*2410*/  @!P6 IMAD.MOV R73, RZ, RZ, -R73 ;  /* 0x000000ffff49e224 */ /* 0x000fe200078e0a49 */
[C---:B------:R-:W-:Y:S01]  /*2420*/  SEL R66, R20.reuse, R21, !P4 ;  /* 0x0000001514427207 */ /* 0x040fe20006000000 */
[----:B------:R-:W-:Y:S01]  /*2430*/  IMAD R21, R5, R3, RZ ;  /* 0x0000000305157224 */ /* 0x000fe200078e02ff */
[C---:B------:R-:W-:Y:S01]  /*2440*/  SEL R23, R20.reuse, R23, !P4 ;  /* 0x0000001714177207 */ /* 0x040fe20006000000 */
[----:B------:R0:W2:Y:S01]  /*2450*/  @P5 LDG.E.U16 R126, desc[UR22][R18.64] ;  /* 0x00000016127e5981 */ /* 0x0000a2000c1e1500 */
[----:B------:R-:W-:Y:S02]  /*2460*/  ISETP.LT.AND P6, PT, R105, R4, P0 ;  /* 0x000000046900720c */ /* 0x000fe400007c1270 */
[C---:B------:R-:W-:Y:S01]  /*2470*/  SEL R62, R20.reuse, R69, !P4 ;  /* 0x00000045143e7207 */ /* 0x040fe20006000000 */
[----:B------:R1:W2:Y:S01]  /*2480*/  @P3 LDG.E.U16 R128, desc[UR22][R14.64] ;  /* 0x000000160e803981 */ /* 0x0002a2000c1e1500 */
[----:B------:R-:W-:-:S02]  /*2490*/  SEL R25, R20, R25, !P4 ;  /* 0x0000001914197207 */ /* 0x000fc40006000000 */
[----:B------:R-:W-:Y:S01]  /*24a0*/  LEA R69, P3, R21, UR18, 0x1 ;  /* 0x0000001215457c11 */ /* 0x000fe2000f8608ff */
[----:B0-----:R-:W-:Y:S01]  /*24b0*/  IMAD R18, R23, UR4, RZ ;  /* 0x0000000417127c24 */ /* 0x001fe2000f8e02ff */
[C---:B------:R-:W-:Y:S02]  /*24c0*/  SEL R64, R20.reuse, R71, !P4 ;  /* 0x0000004714407207 */ /* 0x040fe40006000000 */
[----:B------:R-:W-:Y:S01]  /*24d0*/  PRMT R130, RZ, 0x7610, R130 ;  /* 0x00007610ff827816 */ /* 0x000fe20000000082 */
[----:B-1----:R-:W-:Y:S01]  /*24e0*/  IMAD R14, R25, UR4, RZ ;  /* 0x00000004190e7c24 */ /* 0x002fe2000f8e02ff */
[----:B------:R-:W-:Y:S02]  /*24f0*/  LEA.HI.X.SX32 R71, R21, UR19, 0x1, P3 ;  /* 0x0000001315477c11 */ /* 0x000fe400098f0eff */
[----:B------:R-:W-:Y:S02]  /*2500*/  SEL R31, R20, R31, !P4 ;  /* 0x0000001f141f7207 */ /* 0x000fe40006000000 */
[----:B------:R-:W-:Y:S01]  /*2510*/  LEA R44, P3, R18, R69, 0x1 ;  /* 0x00000045122c7211 */ /* 0x000fe200078608ff */
[----:B------:R0:W2:Y:S01]  /*2520*/  @P6 LDG.E.U16 R130, desc[UR22][R16.64] ;  /* 0x0000001610826981 */ /* 0x0000a2000c1e1500 */
[----:B------:R-:W-:-:S02]  /*2530*/  SEL R39, R20, R39, !P4 ;  /* 0x0000002714277207 */ /* 0x000fc40006000000 */
[----:B------:R-:W-:Y:S02]  /*2540*/  SEL R60, R20, R45, !P4 ;  /* 0x0000002d143c7207 */ /* 0x000fe40006000000 */
[----:B------:R-:W-:Y:S02]  /*2550*/  LEA.HI.X.SX32 R45, R18, R71, 0x1, P3 ;  /* 0x00000047122d7211 */ /* 0x000fe400018f0eff */
[----:B------:R-:W-:Y:S02]  /*2560*/  SEL R41, R20, R41, !P4 ;  /* 0x0000002914297207 */ /* 0x000fe40006000000 */
[----:B------:R-:W-:Y:S01]  /*2570*/  LEA R38, P3, R14, R69, 0x1 ;  /* 0x000000450e267211 */ /* 0x000fe200078608ff */
[----:B0-----:R-:W-:Y:S01]  /*2580*/  IMAD R17, R31, UR4, RZ ;  /* 0x000000041f117c24 */ /* 0x001fe2000f8e02ff */
[----:B------:R-:W-:Y:S01]  /*2590*/  SEL R35, R20, R35, !P4 ;  /* 0x0000002314237207 */ /* 0x000fe20006000000 */
[----:B------:R-:W-:Y:S01]  /*25a0*/  IMAD R23, R39, UR4, RZ ;  /* 0x0000000427177c24 */ /* 0x000fe2000f8e02ff */
[----:B------:R-:W-:Y:S01]  /*25b0*/  LEA.HI.X.SX32 R39, R14, R71, 0x1, P3 ;  /* 0x000000470e277211 */ /* 0x000fe200018f0eff */
[----:B------:R-:W-:Y:S01]  /*25c0*/  IMAD R25, R41, UR4, RZ ;  /* 0x0000000429197c24 */ /* 0x000fe2000f8e02ff */
[----:B------:R-:W-:Y:S01]  /*25d0*/  LEA R32, P3, R17, R69, 0x1 ;  /* 0x0000004511207211 */ /* 0x000fe200078608ff */
[----:B------:R-:W-:Y:S01]  /*25e0*/  IMAD R21, R35, UR4, RZ ;  /* 0x0000000423157c24 */ /* 0x000fe2000f8e02ff */
[----:B------:R-:W-:-:S02]  /*25f0*/  SEL R27, R20, R27, !P4 ;  /* 0x0000001b141b7207 */ /* 0x000fc40006000000 */
[C---:B------:R-:W-:Y:S02]  /*2600*/  SEL R29, R20.reuse, R29, !P4 ;  /* 0x0000001d141d7207 */ /* 0x040fe40006000000 */
[C---:B------:R-:W-:Y:S02]  /*2610*/  SEL R37, R20.reuse, R37, !P4 ;  /* 0x0000002514257207 */ /* 0x040fe40006000000 */
[----:B------:R-:W-:Y:S01]  /*2620*/  SEL R58, R20, R43, !P4 ;  /* 0x0000002b143a7207 */ /* 0x000fe20006000000 */
[----:B------:R-:W-:Y:S01]  /*2630*/  IMAD R62, R62, UR4, RZ ;  /* 0x000000043e3e7c24 */ /* 0x000fe2000f8e02ff */
[----:B------:R-:W-:Y:S02]  /*2640*/  SEL R20, R20, R73, !P4 ;  /* 0x0000004914147207 */ /* 0x000fe40006000000 */
[----:B------:R-:W-:Y:S02]  /*2650*/  LEA.HI.X.SX32 R33, R17, R71, 0x1, P3 ;  /* 0x0000004711217211 */ /* 0x000fe400018f0eff */
[-C--:B------:R-:W-:Y:S01]  /*2660*/  LEA R26, P3, R25, R69.reuse, 0x1 ;  /* 0x00000045191a7211 */ /* 0x080fe200078608ff */
[----:B------:R-:W-:Y:S01]  /*2670*/  IMAD R15, R27, UR4, RZ ;  /* 0x000000041b0f7c24 */ /* 0x000fe2000f8e02ff */
[----:B------:R-:W-:Y:S01]  /*2680*/  LEA R40, P5, R21, R69, 0x1 ;  /* 0x0000004515287211 */ /* 0x000fe200078a08ff */
[----:B------:R-:W-:Y:S01]  /*2690*/  IMAD R68, R20, UR4, RZ ;  /* 0x0000000414447c24 */ /* 0x000fe2000f8e02ff */
[----:B------:R-:W-:-:S02]  /*26a0*/  LEA.HI.X.SX32 R27, R25, R71, 0x1, P3 ;  /* 0x00000047191b7211 */ /* 0x000fc400018f0eff */
[----:B------:R-:W-:Y:S02]  /*26b0*/  LEA R20, P3, R62, R69, 0x1 ;  /* 0x000000453e147211 */ /* 0x000fe400078608ff */
[C---:B------:R-:W-:Y:S02]  /*26c0*/  LOP3.LUT R159, R103.reuse, 0x6c, RZ, 0xfc, !PT ;  /* 0x0000006c679f7812 */ /* 0x040fe400078efcff */
[----:B------:R-:W-:Y:S01]  /*26d0*/  LOP3.LUT R157, R103, 0x74, RZ, 0xfc, !PT ;  /* 0x00000074679d7812 */ /* 0x000fe200078efcff */
[----:B------:R-:W-:Y:S01]  /*26e0*/  IMAD R19, R22, UR4, RZ ;  /* 0x0000000416137c24 */ /* 0x000fe2000f8e02ff */
[-C--:B------:R-:W-:Y:S02]  /*26f0*/  LEA.HI.X.SX32 R41, R21, R71.reuse, 0x1, P5 ;  /* 0x0000004715297211 */ /* 0x080fe400028f0eff */
[----:B------:R-:W-:Y:S02]  /*2700*/  LEA.HI.X.SX32 R21, R62, R71, 0x1, P3 ;  /* 0x000000473e157211 */ /* 0x000fe400018f0eff */
[----:B------:R-:W-:-:S02]  /*2710*/  ISETP.LT.AND P4, PT, R159, R4, P0 ;  /* 0x000000049f00720c */ /* 0x000fc40000781270 */
[----:B------:R-:W-:Y:S02]  /*2720*/  ISETP.LT.AND P3, PT, R157, R4, P0 ;  /* 0x000000049d00720c */ /* 0x000fe40000761270 */
[----:B------:R-:W-:Y:S01]  /*2730*/  LEA R42, P6, R19, R69, 0x1 ;  /* 0x00000045132a7211 */ /* 0x000fe200078c08ff */
[----:B------:R-:W-:Y:S01]  /*2740*/  IMAD R22, R37, UR4, RZ ;  /* 0x0000000425167c24 */ /* 0x000fe2000f8e02ff */
[----:B------:R-:W-:Y:S02]  /*2750*/  PRMT R136, RZ, 0x7610, R136 ;  /* 0x00007610ff887816 */ /* 0x000fe40000000088 */
[----:B------:R-:W-:Y:S02]  /*2760*/  LEA.HI.X.SX32 R43, R19, R71, 0x1, P6 ;  /* 0x00000047132b7211 */ /* 0x000fe400030f0eff */
[----:B------:R-:W-:Y:S02]  /*2770*/  PRMT R132, RZ, 0x7610, R132 ;  /* 0x00007610ff847816 */ /* 0x000fe40000000084 */
[----:B------:R-:W-:Y:S01]  /*2780*/  LEA R36, P6, R15, R69, 0x1 ;  /* 0x000000450f247211 */ /* 0x000fe200078c08ff */
[----:B------:R-:W-:Y:S01]  /*2790*/  IMAD R16, R29, UR4, RZ ;  /* 0x000000041d107c24 */ /* 0x000fe2000f8e02ff */
[----:B------:R-:W-:Y:S01]  /*27a0*/  LOP3.LUT R165, R103, 0x8, RZ, 0xfc, !PT ;  /* 0x0000000867a57812 */ /* 0x000fe200078efcff */
[----:B------:R-:W-:Y:S01]  /*27b0*/  IMAD R58, R58, UR4, RZ ;  /* 0x000000043a3a7c24 */ /* 0x000fe2000f8e02ff */
[----:B------:R-:W-:Y:S01]  /*27c0*/  LEA.HI.X.SX32 R37, R15, R71, 0x1, P6 ;  /* 0x000000470f257211 */ /* 0x000fe200030f0eff */
[----:B------:R-:W2:Y:S01]  /*27d0*/  @P4 LDG.E.U16 R136, desc[UR22][R48.64] ;  /* 0x0000001630884981 */ /* 0x000ea2000c1e1500 */
[----:B------:R-:W-:-:S02]  /*27e0*/  LEA R30, P6, R22, R69, 0x1 ;  /* 0x00000045161e7211 */ /* 0x000fc400078c08ff */
[-C--:B------:R-:W-:Y:S01]  /*27f0*/  ISETP.LT.AND P4, PT, R165, R4.reuse, P0 ;  /* 0x00000004a500720c */ /* 0x080fe20000781270 */
[----:B------:R-:W2:Y:S01]  /*2800*/  @P3 LDG.E.U16 R132, desc[UR22][R50.64] ;  /* 0x0000001632843981 */ /* 0x000ea2000c1e1500 */
[----:B------:R-:W-:Y:S02]  /*2810*/  ISETP.LT.AND P3, PT, R103, R4, P0 ;  /* 0x000000046700720c */ /* 0x000fe40000761270 */
[----:B------:R-:W-:Y:S01]  /*2820*/  LEA R34, P5, R16, R69, 0x1 ;  /* 0x0000004510227211 */ /* 0x000fe200078a08ff */
[----:B------:R-:W-:Y:S01]  /*2830*/  IMAD R64, R64, UR4, RZ ;  /* 0x0000000440407c24 */ /* 0x000fe2000f8e02ff */
[----:B------:R-:W-:Y:S02]  /*2840*/  LEA.HI.X.SX32 R31, R22, R71, 0x1, P6 ;  /* 0x00000047161f7211 */ /* 0x000fe400030f0eff */
[----:B------:R-:W-:Y:S01]  /*2850*/  LEA R24, P6, R58, R69, 0x1 ;  /* 0x000000453a187211 */ /* 0x000fe200078c08ff */
[----:B------:R-:W-:Y:S01]  /*2860*/  IMAD R60, R60, UR4, RZ ;  /* 0x000000043c3c7c24 */ /* 0x000fe2000f8e02ff */
[----:B------:R-:W-:-:S02]  /*2870*/  LEA.HI.X.SX32 R35, R16, R71, 0x1, P5 ;  /* 0x0000004710237211 */ /* 0x000fc400028f0eff */
[----:B------:R-:W-:Y:S02]  /*2880*/  LEA R28, P5, R23, R69, 0x1 ;  /* 0x00000045171c7211 */ /* 0x000fe400078a08ff */
[----:B------:R-:W-:Y:S02]  /*2890*/  PRMT R197, RZ, 0x7610, R197 ;  /* 0x00007610ffc57816 */ /* 0x000fe400000000c5 */
[----:B------:R-:W-:Y:S02]  /*28a0*/  PRMT R195, RZ, 0x7610, R195 ;  /* 0x00007610ffc37816 */ /* 0x000fe400000000c3 */
[----:B------:R-:W-:Y:S02]  /*28b0*/  LEA.HI.X.SX32 R25, R58, R71, 0x1, P6 ;  /* 0x000000473a197211 */ /* 0x000fe400030f0eff */
[----:B------:R-:W-:Y:S02]  /*28c0*/  LEA R18, P6, R64, R69, 0x1 ;  /* 0x0000004540127211 */ /* 0x000fe400078c08ff */
[----:B------:R-:W-:-:S02]  /*28d0*/  LOP3.LUT R155, R103, 0x7c, RZ, 0xfc, !PT ;  /* 0x0000007c679b7812 */ /* 0x000fc400078efcff */
[C---:B------:R-:W-:Y:S02]  /*28e0*/  LOP3.LUT R163, R103.reuse, 0x4, RZ, 0xfc, !PT ;  /* 0x0000000467a37812 */ /* 0x040fe400078efcff */
[----:B------:R-:W-:Y:S01]  /*28f0*/  LOP3.LUT R161, R103, 0xc, RZ, 0xfc, !PT ;  /* 0x0000000c67a17812 */ /* 0x000fe200078efcff */
[----:B------:R-:W-:Y:S01]  /*2900*/  IMAD R66, R66, UR4, RZ ;  /* 0x0000000442427c24 */ /* 0x000fe2000f8e02ff */
[----:B------:R-:W-:Y:S01]  /*2910*/  LEA.HI.X.SX32 R29, R23, R71, 0x1, P5 ;  /* 0x00000047171d7211 */ /* 0x000fe200028f0eff */
[----:B------:R-:W2:Y:S01]  /*2920*/  @P3 LDG.E.U16 R197, desc[UR22][R6.64] ;  /* 0x0000001606c53981 */ /* 0x000ea2000c1e1500 */
[----:B------:R-:W-:Y:S02]  /*2930*/  LEA R22, P5, R60, R69, 0x1 ;  /* 0x000000453c167211 */ /* 0x000fe400078a08ff */
[----:B------:R-:W-:Y:S01]  /*2940*/  LEA.HI.X.SX32 R19, R64, R71, 0x1, P6 ;  /* 0x0000004740137211 */ /* 0x000fe200030f0eff */
[----:B------:R-:W2:Y:S01]  /*2950*/  @P4 LDG.E.U16 R195, desc[UR22][R8.64] ;  /* 0x0000001608c34981 */ /* 0x000ea2000c1e1500 */
[----:B------:R-:W-:-:S02]  /*2960*/  ISETP.LT.AND P6, PT, R155, R4, P0 ;  /* 0x000000049b00720c */ /* 0x000fc400007c1270 */
[-C--:B------:R-:W-:Y:S02]  /*2970*/  ISETP.LT.AND P3, PT, R163, R4.reuse, P0 ;  /* 0x00000004a300720c */ /* 0x080fe40000761270 */
[-C--:B------:R-:W-:Y:S02]  /*2980*/  ISETP.LT.AND P4, PT, R161, R4.reuse, P0 ;  /* 0x00000004a100720c */ /* 0x080fe40000781270 */
[----:B------:R-:W-:Y:S02]  /*2990*/  ISETP.LT.AND P0, PT, R5, R4, P0 ;  /* 0x000000040500720c */ /* 0x000fe40000701270 */
[----:B------:R-:W-:Y:S02]  /*29a0*/  LEA.HI.X.SX32 R23, R60, R71, 0x1, P5 ;  /* 0x000000473c177211 */ /* 0x000fe400028f0eff */
[----:B------:R-:W-:Y:S02]  /*29b0*/  LEA R16, P5, R66, R69, 0x1 ;  /* 0x0000004542107211 */ /* 0x000fe400078a08ff */
[----:B------:R-:W-:-:S02]  /*29c0*/  PRMT R134, RZ, 0x7610, R134 ;  /* 0x00007610ff867816 */ /* 0x000fc40000000086 */
[----:B------:R-:W-:Y:S02]  /*29d0*/  LEA.HI.X.SX32 R17, R66, R71, 0x1, P5 ;  /* 0x0000004742117211 */ /* 0x000fe400028f0eff */
[----:B------:R-:W-:Y:S02]  /*29e0*/  PRMT R172, RZ, 0x7610, R172 ;  /* 0x00007610ffac7816 */ /* 0x000fe400000000ac */
[----:B------:R-:W-:Y:S01]  /*29f0*/  PRMT R170, RZ, 0x7610, R170 ;  /* 0x00007610ffaa7816 */ /* 0x000fe200000000aa */
[----:B------:R0:W4:Y:S01]  /*2a00*/  @P6 LDG.E.U16 R134, desc[UR22][R46.64] ;  /* 0x000000162e866981 */ /* 0x000122000c1e1500 */
[----:B------:R-:W-:Y:S02]  /*2a10*/  LEA R14, P5, R68, R69, 0x1 ;  /* 0x00000045440e7211 */ /* 0x000fe400078a08ff */
[----:B------:R-:W-:Y:S01]  /*2a20*/  PRMT R168, RZ, 0x7610, R168 ;  /* 0x00007610ffa87816 */ /* 0x000fe200000000a8 */
[----:B------:R-:W4:Y:S01]  /*2a30*/  @P3 LDG.E.U16 R172, desc[UR22][R10.64] ;  /* 0x000000160aac3981 */ /* 0x000f22000c1e1500 */
[----:B------:R-:W-:-:S02]  /*2a40*/  PRMT R162, RZ, 0x7610, R162 ;  /* 0x00007610ffa27816 */ /* 0x000fc400000000a2 */
[----:B------:R-:W-:Y:S01]  /*2a50*/  PRMT R166, RZ, 0x7610, R166 ;  /* 0x00007610ffa67816 */ /* 0x000fe200000000a6 */
[----:B------:R-:W4:Y:S01]  /*2a60*/  @P4 LDG.E.U16 R170, desc[UR22][R12.64] ;  /* 0x000000160caa4981 */ /* 0x000f22000c1e1500 */
[----:B------:R-:W-:Y:S02]  /*2a70*/  PRMT R164, RZ, 0x7610, R164 ;  /* 0x00007610ffa47816 */ /* 0x000fe400000000a4 */
[----:B------:R-:W-:Y:S01]  /*2a80*/  PRMT R150, RZ, 0x7610, R150 ;  /* 0x00007610ff967816 */ /* 0x000fe20000000096 */
[----:B------:R-:W4:Y:S01]  /*2a90*/  @P0 LDG.E.U16 R168, desc[UR22][R44.64] ;  /* 0x000000162ca80981 */ /* 0x000f22000c1e1500 */
[----:B------:R-:W-:Y:S02]  /*2aa0*/  PRMT R160, RZ, 0x7610, R160 ;  /* 0x00007610ffa07816 */ /* 0x000fe400000000a0 */
        /* <DEDUP_REMOVED lines=15> */
[----:B------:R-:W-:Y:S01]  /*2ba0*/  LEA.HI.X.SX32 R15, R68, R71, 0x1, P5 ;  /* 0x00000047440f7211 */ /* 0x000fe200028f0eff */
[----:B------:R-:W4:Y:S04]  /*2bb0*/  @P0 LDG.E.U16 R158, desc[UR22][R26.64] ;  /* 0x000000161a9e0981 */ /* 0x000f28000c1e1500 */
        /* <DEDUP_REMOVED lines=8> */
[----:B------:R-:W4:Y:S01]  /*2c40*/  @P0 LDG.E.U16 R140, desc[UR22][R14.64] ;  /* 0x000000160e8c0981 */ /* 0x000f22000c1e1500 */
[----:B0-----:R-:W-:-:S02]  /*2c50*/  SHF.R.S32.HI R47, RZ, 0x1f, R56 ;  /* 0x0000001fff2f7819 */ /* 0x001fc40000011438 */
[----:B------:R-:W-:Y:S02]  /*2c60*/  LOP3.LUT R46, R104, 0xc0, RZ, 0xc0, !PT ;  /* 0x000000c0682e7812 */ /* 0x000fe400078ec0ff */
[----:B------:R-:W-:Y:S02]  /*2c70*/  SHF.L.U64.HI R178, R56, 0x1, R47 ;  /* 0x0000000138b27819 */ /* 0x000fe4000001022f */
[----:B------:R-:W-:Y:S02]  /*2c80*/  SHF.R.S32.HI R86, RZ, 0x1f, R63 ;  /* 0x0000001fff567819 */ /* 0x000fe4000001143f */
[----:B------:R-:W-:Y:S02]  /*2c90*/  SHF.R.S32.HI R84, RZ, 0x1f, R61 ;  /* 0x0000001fff547819 */ /* 0x000fe4000001143d */
[-C--:B------:R-:W-:Y:S02]  /*2ca0*/  LEA R94, P5, R63, R100.reuse, 0x1 ;  /* 0x000000643f5e7211 */ /* 0x080fe400078a08ff */
[----:B------:R-:W-:-:S02]  /*2cb0*/  LEA R92, P6, R61, R100, 0x1 ;  /* 0x000000643d5c7211 */ /* 0x000fc400078c08ff */
[----:B------:R-:W-:Y:S01]  /*2cc0*/  SHF.R.U32.HI R97, RZ, 0x2, R46 ;  /* 0x00000002ff617819 */ /* 0x000fe2000001162e */
[-C--:B------:R-:W-:Y:S01]  /*2cd0*/  IMAD R46, R147, R2.reuse, RZ ;  /* 0x00000002932e7224 */ /* 0x080fe200078e02ff */
[----:B------:R-:W-:Y:S01]  /*2ce0*/  SHF.R.S32.HI R90, RZ, 0x1f, R67 ;  /* 0x0000001fff5a7819 */ /* 0x000fe20000011443 */
[----:B------:R-:W-:Y:S01]  /*2cf0*/  IMAD R48, R117, R2, RZ ;  /* 0x0000000275307224 */ /* 0x000fe200078e02ff */
[----:B------:R-:W-:Y:S02]  /*2d00*/  SHF.R.S32.HI R88, RZ, 0x1f, R65 ;  /* 0x0000001fff587819 */ /* 0x000fe40000011441 */
[-C--:B------:R-:W-:Y:S02]  /*2d10*/  LEA R98, P3, R67, R100.reuse, 0x1 ;  /* 0x0000006443627211 */ /* 0x080fe400078608ff */
[----:B------:R-:W-:Y:S01]  /*2d20*/  LEA R96, P4, R65, R100, 0x1 ;  /* 0x0000006441607211 */ /* 0x000fe200078808ff */
[----:B------:R-:W-:Y:S01]  /*2d30*/  IMAD.SHL.U32 R83, R46, 0x2, RZ ;  /* 0x000000022e537824 */ /* 0x000fe200078e00ff */
[----:B------:R-:W-:-:S02]  /*2d40*/  LEA.HI.X R86, R63, R178, R86, 0x1, P5 ;  /* 0x000000b23f567211 */ /* 0x000fc400028f0c56 */
[----:B------:R-:W-:Y:S01]  /*2d50*/  LEA.HI.X R84, R61, R178, R84, 0x1, P6 ;  /* 0x000000b23d547211 */ /* 0x000fe200030f0c54 */
[----:B------:R-:W-:Y:S01]  /*2d60*/  IMAD R50, R145, R2, RZ ;  /* 0x0000000291327224 */ /* 0x000fe200078e02ff */
[----:B------:R-:W-:Y:S02]  /*2d70*/  SHF.R.S32.HI R174, RZ, 0x1f, R53 ;  /* 0x0000001fffae7819 */ /* 0x000fe40000011435 */
[----:B------:R-:W-:Y:S02]  /*2d80*/  SHF.R.S32.HI R176, RZ, 0x1f, R57 ;  /* 0x0000001fffb07819 */ /* 0x000fe40000011439 */
[-C--:B------:R-:W-:Y:S02]  /*2d90*/  LEA R91, P5, R53, R100.reuse, 0x1 ;  /* 0x00000064355b7211 */ /* 0x080fe400078a08ff */
[----:B------:R-:W-:Y:S01]  /*2da0*/  LEA R89, P6, R57, R100, 0x1 ;  /* 0x0000006439597211 */ /* 0x000fe200078c08ff */
[----:B------:R-:W-:Y:S01]  /*2db0*/  IMAD.SHL.U32 R47, R52, 0x2, RZ ;  /* 0x00000002342f7824 */ /* 0x000fe200078e00ff */
[-C--:B------:R-:W-:Y:S01]  /*2dc0*/  LEA.HI.X R90, R67, R178.reuse, R90, 0x1, P3 ;  /* 0x000000b2435a7211 */ /* 0x080fe200018f0c5a */
[----:B------:R-:W-:Y:S01]  /*2dd0*/  IMAD.SHL.U32 R81, R48, 0x2, RZ ;  /* 0x0000000230517824 */ /* 0x000fe200078e00ff */
[----:B------:R-:W-:Y:S01]  /*2de0*/  LEA.HI.X R88, R65, R178, R88, 0x1, P4 ;  /* 0x000000b241587211 */ /* 0x000fe200020f0c58 */
[----:B------:R-:W-:Y:S01]  /*2df0*/  IMAD R52, R115, R2, RZ ;  /* 0x0000000273347224 */ /* 0x000fe200078e02ff */
[----:B------:R-:W-:-:S02]  /*2e00*/  SHF.R.S32.HI R85, RZ, 0x1f, R59 ;  /* 0x0000001fff557819 */ /* 0x000fc4000001143b */
[----:B------:R-:W-:Y:S02]  /*2e10*/  SHF.R.S32.HI R87, RZ, 0x1f, R55 ;  /* 0x0000001fff577819 */ /* 0x000fe40000011437 */
[-C--:B------:R-:W-:Y:S02]  /*2e20*/  LEA R95, P3, R59, R100.reuse, 0x1 ;  /* 0x000000643b5f7211 */ /* 0x080fe400078608ff */
[----:B------:R-:W-:Y:S01]  /*2e30*/  LEA R93, P4, R55, R100, 0x1 ;  /* 0x00000064375d7211 */ /* 0x000fe200078808ff */
[----:B------:R-:W-:Y:S01]  /*2e40*/  IMAD.HI R49, R46, 0x2, RZ ;  /* 0x000000022e317827 */ /* 0x000fe200078e02ff */
[-C--:B------:R-:W-:Y:S02]  /*2e50*/  LEA.HI.X R174, R53, R178.reuse, R174, 0x1, P5 ;  /* 0x000000b235ae7211 */ /* 0x080fe400028f0cae */
[----:B------:R-:W-:Y:S01]  /*2e60*/  LEA.HI.X R176, R57, R178, R176, 0x1, P6 ;  /* 0x000000b239b07211 */ /* 0x000fe200030f0cb0 */
[----:B------:R-:W-:Y:S01]  /*2e70*/  IMAD.SHL.U32 R79, R50, 0x2, RZ ;  /* 0x00000002324f7824 */ /* 0x000fe200078e00ff */
[----:B------:R-:W-:Y:S01]  /*2e80*/  ISETP.NE.U32.AND P0, PT, R54, RZ, PT ;  /* 0x000000ff3600720c */ /* 0x000fe20003f05070 */
[----:B------:R-:W-:Y:S01]  /*2e90*/  IMAD R54, R141, R2, RZ ;  /* 0x000000028d367224 */ /* 0x000fe200078e02ff */
[----:B------:R-:W-:Y:S01]  /*2ea0*/  IADD3 R82, P5, P6, R83, UR16, R100 ;  /* 0x0000001053527c10 */ /* 0x000fe2000febe064 */
[----:B------:R-:W-:Y:S01]  /*2eb0*/  IMAD.HI R51, R48, 0x2, RZ ;  /* 0x0000000230337827 */ /* 0x000fe200078e02ff */
[----:B------:R-:W-:-:S02]  /*2ec0*/  LEA.HI.X R85, R59, R178, R85, 0x1, P3 ;  /* 0x000000b23b557211 */ /* 0x000fc400018f0c55 */
[----:B------:R-:W-:Y:S01]  /*2ed0*/  LEA.HI.X R87, R55, R178, R87, 0x1, P4 ;  /* 0x000000b237577211 */ /* 0x000fe200020f0c57 */
[-C--:B------:R-:W-:Y:S01]  /*2ee0*/  IMAD R76, R159, R2.reuse, RZ ;  /* 0x000000029f4c7224 */ /* 0x080fe200078e02ff */
[----:B------:R-:W-:Y:S01]  /*2ef0*/  IADD3 R80, P3, P4, R81, UR16, R100 ;  /* 0x0000001051507c10 */ /* 0x000fe2000fc7e064 */
[----:B------:R-:W-:Y:S01]  /*2f00*/  IMAD.SHL.U32 R77, R52, 0x2, RZ ;  /* 0x00000002344d7824 */ /* 0x000fe200078e00ff */
[----:B------:R-:W-:Y:S01]  /*2f10*/  IADD3.X R83, PT, PT, R49, UR17, R178, P5, P6 ;  /* 0x0000001131537c10 */ /* 0x000fe2000afec4b2 */
[----:B------:R-:W-:Y:S01]  /*2f20*/  IMAD R56, R113, R2, RZ ;  /* 0x0000000271387224 */ /* 0x000fe200078e02ff */
[----:B------:R-:W-:Y:S01]  /*2f30*/  IADD3 R78, P5, P6, R79, UR16, R100 ;  /* 0x000000104f4e7c10 */ /* 0x000fe2000febe064 */
[----:B------:R-:W-:Y:S01]  /*2f40*/  IMAD.HI R53, R50, 0x2, RZ ;  /* 0x0000000232357827 */ /* 0x000fe200078e02ff */
[----:B------:R-:W-:-:S03]  /*2f50*/  IADD3.X R81, PT, PT, R51, UR17, R178, P3, P4 ;  /* 0x0000001133517c10 */ /* 0x000fc60009fe84b2 */
[-C--:B------:R-:W-:Y:S02]  /*2f60*/  IMAD R74, R131, R2.reuse, RZ ;  /* 0x00000002834a7224 */ /* 0x080fe400078e02ff */
[----:B------:R-:W-:Y:S02]  /*2f70*/  IMAD.SHL.U32 R75, R54, 0x2, RZ ;  /* 0x00000002364b7824 */ /* 0x000fe400078e00ff */
[----:B------:R-:W-:Y:S02]  /*2f80*/  IMAD R58, R139, R2, RZ ;  /* 0x000000028b3a7224 */ /* 0x000fe400078e02ff */
[----:B------:R-:W-:Y:S01]  /*2f90*/  IMAD.HI R55, R52, 0x2, RZ ;  /* 0x0000000234377827 */ /* 0x000fe200078e02ff */
[----:B------:R-:W-:-:S03]  /*2fa0*/  IADD3.X R79, PT, PT, R53, UR17, R178, P5, P6 ;  /* 0x00000011354f7c10 */ /* 0x000fc6000afec4b2 */
[C---:B------:R-:W-:Y:S02]  /*2fb0*/  IMAD.SHL.U32 R219, R76.reuse, 0x2, RZ ;  /* 0x000000024cdb7824 */ /* 0x040fe400078e00ff */
[----:B------:R-:W-:Y:S01]  /*2fc0*/  IMAD.HI R221, R76, 0x2, RZ ;  /* 0x000000024cdd7827 */ /* 0x000fe200078e02ff */
[----:B------:R-:W-:-:S03]  /*2fd0*/  IADD3 R76, P3, P4, R77, UR16, R100 ;  /* 0x000000104d4c7c10 */ /* 0x000fc6000fc7e064 */
        /* <DEDUP_REMOVED lines=24> */
[----:B------:R-:W-:Y:S02]  /*3160*/  IMAD R66, R135, R2, RZ ;  /* 0x0000000287427224 */ /* 0x000fe400078e02ff */
[----:B------:R-:W-:Y:S02]  /*3170*/  IMAD.SHL.U32 R67, R62, 0x2, RZ ;  /* 0x000000023e437824 */ /* 0x000fe400078e00ff */
[----:B------:R-:W-:Y:S01]  /*3180*/  IMAD.HI R63, R60, 0x2, RZ ;  /* 0x000000023c3f7827 */ /* 0x000fe200078e02ff */
[----:B------:R-:W-:-:S04]  /*3190*/  @!UP0 UIADD3 UR4, UPT, UPT, -UR7, 0x100000, URZ ;  /* 0x0010000007048890 */ /* 0x000fc8000fffe1ff */
[----:B------:R-:W-:Y:S02]  /*31a0*/  @!UP0 USHF.L.U32 UR5, UR4, 0xb, URZ ;  /* 0x0000000b04058899 */ /* 0x000fe400080006ff */
[----:B------:R-:W-:Y:S01]  /*31b0*/  @!UP0 USHF.L.U32 UR4, UR4, 0x1, URZ ;  /* 0x0000000104048899 */ /* 0x000fe200080006ff */
[C---:B------:R-:W-:Y:S02]  /*31c0*/  IMAD.SHL.U32 R203, R68.reuse, 0x2, RZ ;  /* 0x0000000244cb7824 */ /* 0x040fe400078e00ff */
[----:B------:R-:W-:Y:S01]  /*31d0*/  IMAD.HI R205, R68, 0x2, RZ ;  /* 0x0000000244cd7827 */ /* 0x000fe200078e02ff */
[----:B------:R-:W-:-:S03]  /*31e0*/  IADD3 R68, P3, P4, R69, UR16, R100 ;  /* 0x0000001045447c10 */ /* 0x000fc6000fc7e064 */
[----:B------:R-:W-:Y:S01]  /*31f0*/  IMAD.SHL.U32 R99, R64, 0x2, RZ ;  /* 0x0000000240637824 */ /* 0x000fe200078e00ff */
[--C-:B------:R-:W-:Y:S01]  /*3200*/  IADD3.X R71, PT, PT, R61, UR17, R178.reuse, P5, P6 ;  /* 0x000000113d477c10 */ /* 0x100fe2000afec4b2 */
[----:B------:R-:W-:Y:S01]  /*3210*/  IMAD.HI R65, R62, 0x2, RZ ;  /* 0x000000023e417827 */ /* 0x000fe200078e02ff */
[----:B------:R-:W-:-:S03]  /*3220*/  IADD3.X R69, PT, PT, R63, UR17, R178, P3, P4 ;  /* 0x000000113f457c10 */ /* 0x000fc60009fe84b2 */
[C---:B------:R-:W-:Y:S02]  /*3230*/  IMAD.SHL.U32 R199, R66.reuse, 0x2, RZ ;  /* 0x0000000242c77824 */ /* 0x040fe400078e00ff */
[----:B------:R-:W-:Y:S01]  /*3240*/  IMAD.HI R201, R66, 0x2, RZ ;  /* 0x0000000242c97827 */ /* 0x000fe200078e02ff */
[----:B------:R-:W-:-:S03]  /*3250*/  IADD3 R66, P5, P6, R67, UR16, R100 ;  /* 0x0000001043427c10 */ /* 0x000fc6000febe064 */
[----:B------:R-:W-:Y:S02]  /*3260*/  IMAD.SHL.U32 R108, R104, 0x2, RZ ;  /* 0x00000002686c7824 */ /* 0x000fe400078e00ff */
[----:B------:R-:W-:Y:S01]  /*3270*/  IMAD.HI R101, R64, 0x2, RZ ;  /* 0x0000000240657827 */ /* 0x000fe200078e02ff */
[----:B------:R-:W-:Y:S01]  /*3280*/  IADD3 R64, P3, P4, R99, UR16, R100 ;  /* 0x0000001063407c10 */ /* 0x000fe2000fc7e064 */
[----:B------:R-:W-:Y:S01]  /*3290*/  VOTEU.ALL UP1, P2 ;  /* 0x0000000000ff7886 */ /* 0x000fe20001020000 */
[----:B------:R-:W-:Y:S02]  /*32a0*/  SHF.R.S32.HI R180, RZ, 0x7, R104 ;  /* 0x00000007ffb47819 */ /* 0x000fe40000011468 */
[----:B------:R-:W-:Y:S02]  /*32b0*/  IADD3.X R67, PT, PT, R65, UR17, R178, P5, P6 ;  /* 0x0000001141437c10 */ /* 0x000fe4000afec4b2 */
[----:B------:R-:W-:Y:S01]  /*32c0*/  IADD3 R62, P5, P6, R199, UR16, R100 ;  /* 0x00000010c73e7c10 */ /* 0x000fe2000febe064 */
[----:B------:R0:W1:Y:S01]  /*32d0*/  @!UP1 SYNCS.EXCH.64 URZ, [UR10+0xc008], UR4 ;  /* 0x00c008040aff95b2 */ /* 0x0000620008000100 */
[----:B------:R-:W-:-:S02]  /*32e0*/  IADD3.X R65, PT, PT, R101, UR17, R178, P3, P4 ;  /* 0x0000001165417c10 */ /* 0x000fc40009fe84b2 */
[----:B------:R-:W-:Y:S02]  /*32f0*/  LOP3.LUT R108, R97, 0x1fe, R108, 0x78, !PT ;  /* 0x000001fe616c7812 */ /* 0x000fe400078e786c */
[----:B------:R-:W-:Y:S02]  /*3300*/  IADD3 R60, P3, P4, R203, UR16, R100 ;  /* 0x00000010cb3c7c10 */ /* 0x000fe4000fc7e064 */
[----:B------:R-:W-:Y:S02]  /*3310*/  SGXT R180, R180, 0x1 ;  /* 0x00000001b4b4781a */ /* 0x000fe40000000200 */
[----:B------:R-:W-:Y:S01]  /*3320*/  IADD3.X R63, PT, PT, R201, UR17, R178, P5, P6 ;  /* 0x00000011c93f7c10 */ /* 0x000fe2000afec4b2 */
[-C--:B------:R-:W-:Y:S01]  /*3330*/  IMAD R182, R129, R2.reuse, RZ ;  /* 0x0000000281b67224 */ /* 0x080fe200078e02ff */
[----:B------:R-:W-:Y:S01]  /*3340*/  IADD3 R58, P5, P6, R207, UR16, R100 ;  /* 0x00000010cf3a7c10 */ /* 0x000fe2000febe064 */
[----:B-----5:R5:W-:Y:S01]  /*3350*/  STS.U16 [R108+UR10+0x800], R169 ;  /* 0x000800a96c007988 */ /* 0x020be2000800040a */
[----:B------:R-:W-:Y:S01]  /*3360*/  IADD3.X R61, PT, PT, R205, UR17, R178, P3, P4 ;  /* 0x00000011cd3d7c10 */ /* 0x000fe20009fe84b2 */
[----:B------:R-:W-:Y:S01]  /*3370*/  IMAD R184, R157, R2, RZ ;  /* 0x000000029db87224 */ /* 0x000fe200078e02ff */
[----:B------:R-:W-:-:S02]  /*3380*/  IADD3 R56, P3, P4, R211, UR16, R100 ;  /* 0x00000010d3387c10 */ /* 0x000fc4000fc7e064 */
[----:B------:R-:W-:Y:S01]  /*3390*/  LOP3.LUT R180, R47, 0x90, R180, 0x78, !PT ;  /* 0x000000902fb47812 */ /* 0x000fe200078e78b4 */
[----:B------:R-:W-:Y:S01]  /*33a0*/  IMAD.SHL.U32 R51, R182, 0x2, RZ ;  /* 0x00000002b6337824 */ /* 0x000fe200078e00ff */
[----:B------:R-:W-:Y:S02]  /*33b0*/  IADD3.X R59, PT, PT, R209, UR17, R178, P5, P6 ;  /* 0x00000011d13b7c10 */ /* 0x000fe4000afec4b2 */
[----:B-----5:R-:W-:Y:S01]  /*33c0*/  LOP3.LUT R169, R104, 0x40, RZ, 0xc0, !PT ;  /* 0x0000004068a97812 */ /* 0x020fe200078ec0ff */
[-C--:B------:R-:W-:Y:S01]  /*33d0*/  IMAD R186, R127, R2.reuse, RZ ;  /* 0x000000027fba7224 */ /* 0x080fe200078e02ff */
[----:B------:R-:W-:Y:S01]  /*33e0*/  IADD3 R54, P5, P6, R215, UR16, R100 ;  /* 0x00000010d7367c10 */ /* 0x000fe2000febe064 */
[----:B---3--:R3:W-:Y:S01]  /*33f0*/  STS.U16 [R108+UR10+0x1000], R171 ;  /* 0x001000ab6c007988 */ /* 0x0087e2000800040a */
[----:B------:R-:W-:Y:S01]  /*3400*/  IADD3.X R57, PT, PT, R213, UR17, R178, P3, P4 ;  /* 0x00000011d5397c10 */ /* 0x000fe20009fe84b2 */
[----:B------:R-:W-:Y:S01]  /*3410*/  IMAD.SHL.U32 R223, R184, 0x2, RZ ;  /* 0x00000002b8df7824 */ /* 0x000fe200078e00ff */
[----:B------:R-:W-:Y:S01]  /*3420*/  IADD3 R52, P3, P4, R219, UR16, R100 ;  /* 0x00000010db347c10 */ /* 0x000fe2000fc7e064 */
[----:B------:R-:W-:Y:S01]  /*3430*/  IMAD R188, R155, R2, RZ ;  /* 0x000000029bbc7224 */ /* 0x000fe200078e02ff */
[----:B------:R-:W-:Y:S01]  /*3440*/  IADD3.X R55, PT, PT, R217, UR17, R178, P5, P6 ;  /* 0x00000011d9377c10 */ /* 0x000fe2000afec4b2 */
[----:B------:R-:W-:Y:S01]  /*3450*/  IMAD.HI R49, R182, 0x2, RZ ;  /* 0x00000002b6317827 */ /* 0x000fe200078e02ff */
[----:B------:R5:W-:Y:S03]  /*3460*/  STS.U16 [R108+UR10+0xc00], R167 ;  /* 0x000c00a76c007988 */ /* 0x000be6000800040a */
[----:B---3--:R-:W-:Y:S01]  /*3470*/  IMAD R171, R169, 0x40, R180 ;  /* 0x00000040a9ab7824 */ /* 0x008fe200078e02b4 */
[----:B------:R-:W-:Y:S01]  /*3480*/  IADD3 R50, P5, P6, R51, UR16, R100 ;  /* 0x0000001033327c10 */ /* 0x000fe2000febe064 */
[----:B------:R-:W-:Y:S01]  /*3490*/  IMAD.SHL.U32 R101, R186, 0x2, RZ ;  /* 0x00000002ba657824 */ /* 0x000fe200078e00ff */
[----:B------:R-:W-:Y:S01]  /*34a0*/  IADD3.X R53, PT, PT, R221, UR17, R178, P3, P4 ;  /* 0x00000011dd357c10 */ /* 0x000fe20009fe84b2 */
[----:B------:R-:W-:Y:S01]  /*34b0*/  IMAD.HI R99, R184, 0x2, RZ ;  /* 0x00000002b8637827 */ /* 0x000fe200078e02ff */
[----:B------:R3:W-:Y:S01]  /*34c0*/  STS.U16 [R108+UR10+0x1800], R173 ;  /* 0x001800ad6c007988 */ /* 0x0007e2000800040a */
[----:B-----5:R-:W-:-:S02]  /*34d0*/  LOP3.LUT R167, R108, 0x40, RZ, 0x3c, !PT ;  /* 0x000000406ca77812 */ /* 0x020fc400078e3cff */
[----:B------:R-:W-:Y:S01]  /*34e0*/  IMAD.SHL.U32 R201, R188, 0x2, RZ ;  /* 0x00000002bcc97824 */ /* 0x000fe200078e00ff */
[----:B------:R-:W-:Y:S01]  /*34f0*/  IADD3 R48, P3, P4, R223, UR16, R100 ;  /* 0x00000010df307c10 */ /* 0x000fe2000fc7e064 */
[----:B--2---:R2:W-:Y:S01]  /*3500*/  STS.U16 [R108+UR10+0x1c00], R175 ;  /* 0x001c00af6c007988 */ /* 0x0045e2000800040a */
[----:B------:R-:W-:Y:S01]  /*3510*/  IMAD.HI R199, R186, 0x2, RZ ;  /* 0x00000002bac77827 */ /* 0x000fe200078e02ff */
[----:B------:R-:W-:Y:S02]  /*3520*/  IADD3.X R51, PT, PT, R49, UR17, R178, P5, P6 ;  /* 0x0000001131337c10 */ /* 0x000fe4000afec4b2 */
[----:B------:R5:W-:Y:S01]  /*3530*/  STS.U16 [R108+UR10+0x1400], R177 ;  /* 0x001400b16c007988 */ /* 0x000be2000800040a */
[----:B---3--:R-:W-:Y:S01]  /*3540*/  LOP3.LUT R173, R171, 0x20, RZ, 0x3c, !PT ;  /* 0x00000020abad7812 */ /* 0x008fe200078e3cff */
[----:B------:R-:W-:Y:S01]  /*3550*/  IMAD.HI R203, R188, 0x2, RZ ;  /* 0x00000002bccb7827 */ /* 0x000fe200078e02ff */
[----:B------:R-:W-:Y:S01]  /*3560*/  IADD3 R46, P5, P6, R101, UR16, R100 ;  /* 0x00000010652e7c10 */ /* 0x000fe2000febe064 */
[----:B------:R-:W-:Y:S01]  /*3570*/  STS.U16 [R108+UR10+0x2000], R181 ;  /* 0x002000b56c007988 */ /* 0x000fe2000800040a */
[----:B--2---:R-:W-:-:S03]  /*3580*/  LOP3.LUT R175, R171, 0x40, RZ, 0x3c, !PT ;  /* 0x00000040abaf7812 */ /* 0x004fc600078e3cff */
[----:B------:R2:W-:Y:S01]  /*3590*/  STS.U16 [R108+UR10+0x2400], R179 ;  /* 0x002400b36c007988 */ /* 0x0005e2000800040a */
[----:B-----5:R-:W-:-:S03]  /*35a0*/  LOP3.LUT R177, R171, 0x60, RZ, 0x3c, !PT ;  /* 0x00000060abb17812 */ /* 0x020fc600078e3cff */
[----:B------:R-:W-:Y:S01]  /*35b0*/  STS.U16 [R108+UR10+0x2800], R183 ;  /* 0x002800b76c007988 */ /* 0x000fe2000800040a */
[----:B------:R-:W-:-:S03]  /*35c0*/  IADD3.X R49, PT, PT, R99, UR17, R178, P3, P4 ;  /* 0x0000001163317c10 */ /* 0x000fc60009fe84b2 */
[----:B----4-:R-:W-:Y:S01]  /*35d0*/  STS.U16 [R108+UR10+0x2c00], R185 ;  /* 0x002c00b96c007988 */ /* 0x010fe2000800040a */
[----:B------:R-:W-:-:S03]  /*35e0*/  IADD3 R100, P3, P4, R201, UR16, R100 ;  /* 0x00000010c9647c10 */ /* 0x000fc6000fc7e064 */
[----:B------:R-:W-:Y:S04]  /*35f0*/  STS.U16 [R108+UR10+0x3000], R187 ;  /* 0x003000bb6c007988 */ /* 0x000fe8000800040a */
[----:B------:R-:W-:Y:S04]  /*3600*/  STS.U16 [R108+UR10+0x3400], R191 ;  /* 0x003400bf6c007988 */ /* 0x000fe8000800040a */
[----:B------:R-:W-:Y:S04]  /*3610*/  STS.U16 [R108+UR10+0x3800], R189 ;  /* 0x003800bd6c007988 */ /* 0x000fe8000800040a */
[----:B------:R-:W-:Y:S04]  /*3620*/  STS.U16 [R108+UR10+0x3c00], R193 ;  /* 0x003c00c16c007988 */ /* 0x000fe8000800040a */
[----:B------:R-:W-:Y:S04]  /*3630*/  STS.U16 [R108+UR10], R197 ;  /* 0x000000c56c007988 */ /* 0x000fe8000800040a */
[----:B------:R-:W-:Y:S04]  /*3640*/  STS.U16 [R108+UR10+0x400], R195 ;  /* 0x000400c36c007988 */ /* 0x000fe8000800040a */
[----:B------:R3:W-:Y:S04]  /*3650*/  STS.U16 [R167+UR10+0xa00], R110 ;  /* 0x000a006ea7007988 */ /* 0x0007e8000800040a */
        /* <DEDUP_REMOVED lines=14> */
[----:B------:R4:W-:Y:S01]  /*3740*/  STS.U16 [R167+UR10+0x600], R170 ;  /* 0x000600aaa7007988 */ /* 0x0009e2000800040a */
[----:B------:R-:W-:-:S03]  /*3750*/  IADD3.X R47, PT, PT, R199, UR17, R178, P5, P6 ;  /* 0x00000011c72f7c10 */ /* 0x000fc6000afec4b2 */
[----:B------:R4:W-:Y:S04]  /*3760*/  STS.U16 [R171+UR10+0x8000], R168 ;  /* 0x008000a8ab007988 */ /* 0x0009e8000800040a */
[----:B------:R4:W-:Y:S04]  /*3770*/  STS.U16 [R171+UR10+0x8400], R162 ;  /* 0x008400a2ab007988 */ /* 0x0009e8000800040a */
[----:B------:R4:W-:Y:S04]  /*3780*/  STS.U16 [R171+UR10+0x8800], R166 ;  /* 0x008800a6ab007988 */ /* 0x0009e8000800040a */
[----:B------:R4:W-:Y:S01]  /*3790*/  STS.U16 [R171+UR10+0x8c00], R164 ;  /* 0x008c00a4ab007988 */ /* 0x0009e2000800040a */
[----:B------:R-:W-:-:S03]  /*37a0*/  IADD3 R98, P5, PT, R98, UR16, RZ ;  /* 0x0000001062627c10 */ /* 0x000fc6000ffbe0ff */
[----:B------:R4:W-:Y:S04]  /*37b0*/  STS.U16 [R173+UR10+0x8100], R150 ;  /* 0x00810096ad007988 */ /* 0x0009e8000800040a */
[----:B------:R4:W-:Y:S04]  /*37c0*/  STS.U16 [R173+UR10+0x8500], R160 ;  /* 0x008500a0ad007988 */ /* 0x0009e8000800040a */
[----:B------:R4:W-:Y:S04]  /*37d0*/  STS.U16 [R173+UR10+0x8900], R158 ;  /* 0x0089009ead007988 */ /* 0x0009e8000800040a */
[----:B------:R4:W-:Y:S01]  /*37e0*/  STS.U16 [R173+UR10+0x8d00], R156 ;  /* 0x008d009cad007988 */ /* 0x0009e2000800040a */
[----:B------:R-:W-:-:S03]  /*37f0*/  IADD3.X R101, PT, PT, R203, UR17, R178, P3, P4 ;  /* 0x00000011cb657c10 */ /* 0x000fc60009fe84b2 */
[----:B------:R4:W-:Y:S01]  /*3800*/  STS.U16 [R175+UR10+0x8200], R154 ;  /* 0x0082009aaf007988 */ /* 0x0009e2000800040a */
[----:B------:R-:W-:-:S03]  /*3810*/  IADD3 R96, P6, PT, R96, UR16, RZ ;  /* 0x0000001060607c10 */ /* 0x000fc6000ffde0ff */
        /* <DEDUP_REMOVED lines=8> */
[----:B-1----:R1:W-:Y:S06]  /*38a0*/  MEMBAR.ALL.CTA ;  /* 0x0000000000007992 */ /* 0x0023ec0000008000 */
[----:B-1----:R-:W1:Y:S01]  /*38b0*/  FENCE.VIEW.ASYNC.S ;  /* 0x00000000000073c6 */ /* 0x002e620000000000 */
[----:B------:R-:W-:-:S02]  /*38c0*/  IADD3 R92, P4, PT, R92, UR16, RZ ;  /* 0x000000105c5c7c10 */ /* 0x000fc4000ff9e0ff */
[----:B------:R-:W-:Y:S02]  /*38d0*/  IADD3.X R99, PT, PT, R90, UR17, RZ, P5, !PT ;  /* 0x000000115a637c10 */ /* 0x000fe4000affe4ff */
[----:B------:R-:W-:Y:S02]  /*38e0*/  IADD3 R90, P5, PT, R95, UR16, RZ ;  /* 0x000000105f5a7c10 */ /* 0x000fe4000ffbe0ff */
[----:B------:R-:W-:Y:S02]  /*38f0*/  IADD3.X R97, PT, PT, R88, UR17, RZ, P6, !PT ;  /* 0x0000001158617c10 */ /* 0x000fe4000b7fe4ff */
[----:B--2---:R-:W-:Y:S02]  /*3900*/  SHF.R.S32.HI R179, RZ, 0x1f, R106 ;  /* 0x0000001fffb37819 */ /* 0x004fe4000001146a */
[----:B------:R-:W-:Y:S02]  /*3910*/  IADD3 R88, P6, PT, R93, UR16, RZ ;  /* 0x000000105d587c10 */ /* 0x000fe4000ffde0ff */
[----:B------:R-:W-:Y:S01]  /*3920*/  IADD3.X R95, PT, PT, R86, UR17, RZ, P3, !PT ;  /* 0x00000011565f7c10 */ /* 0x000fe20009ffe4ff */
[----:B------:R-:W-:Y:S01]  /*3930*/  UIADD3 UR7, UPT, UPT, UR10, 0x4000, URZ ;  /* 0x000040000a077890 */ /* 0x000fe2000fffe0ff */
[----:B------:R-:W-:Y:S01]  /*3940*/  IADD3 R86, P3, PT, R91, UR16, RZ ;  /* 0x000000105b567c10 */ /* 0x000fe2000ff7e0ff */
[----:B------:R-:W-:Y:S01]  /*3950*/  UIADD3 UR8, UPT, UPT, UR10, 0xa000, URZ ;  /* 0x0000a0000a087890 */ /* 0x000fe2000fffe0ff */
[----:B------:R-:W-:-:S02]  /*3960*/  IADD3.X R93, PT, PT, R84, UR17, RZ, P4, !PT ;  /* 0x00000011545d7c10 */ /* 0x000fc4000a7fe4ff */
[----:B------:R-:W-:Y:S02]  /*3970*/  IADD3 R84, P4, PT, R89, UR16, RZ ;  /* 0x0000001059547c10 */ /* 0x000fe4000ff9e0ff */
[----:B------:R-:W-:Y:S02]  /*3980*/  LEA.HI R179, R179, R106, RZ, 0x7 ;  /* 0x0000006ab3b37211 */ /* 0x000fe400078f38ff */
[----:B------:R-:W-:Y:S01]  /*3990*/  IADD3.X R89, PT, PT, R87, UR17, RZ, P6, !PT ;  /* 0x0000001157597c10 */ /* 0x000fe2000b7fe4ff */
[----:B------:R-:W-:Y:S01]  /*39a0*/  USHF.R.U32.HI UR7, URZ, 0x4, UR7 ;  /* 0x00000004ff077899 */ /* 0x000fe20008011607 */
[----:B------:R-:W-:Y:S01]  /*39b0*/  IADD3.X R87, PT, PT, R174, UR17, RZ, P3, !PT ;  /* 0x00000011ae577c10 */ /* 0x000fe20009ffe4ff */
[----:B------:R-:W-:Y:S01]  /*39c0*/  USHF.R.U32.HI UR8, URZ, 0x4, UR8 ;  /* 0x00000004ff087899 */ /* 0x000fe20008011608 */
[----:B------:R-:W-:Y:S02]  /*39d0*/  ISETP.LT.OR P3, PT, R106, 0x80, P0 ;  /* 0x000000806a00780c */ /* 0x000fe40000761670 */
[----:B---3--:R-:W-:Y:S01]  /*39e0*/  SHF.R.S32.HI R110, RZ, 0x7, R179 ;  /* 0x00000007ff6e7819 */ /* 0x008fe200000114b3 */
[----:B------:R-:W-:-:S02]  /*39f0*/  USGXT.U32 UR16, UR7, 0xe ;  /* 0x0000000e0710789a */ /* 0x000fc40008000000 */
[----:B------:R-:W-:Y:S01]  /*3a00*/  USGXT.U32 UR14, UR8, 0xe ;  /* 0x0000000e080e789a */ /* 0x000fe20008000000 */
[----:B------:R-:W-:Y:S01]  /*3a10*/  VIMNMX R110, PT, PT, R110, 0x1, !PT ;  /* 0x000000016e6e7848 */ /* 0x000fe20007fe0100 */
[----:B------:R-:W-:Y:S02]  /*3a20*/  UIADD3 UR24, UP0, UPT, UR16, 0x80, URZ ;  /* 0x0000008010187890 */ /* 0x000fe4000ff1e0ff */
[----:B------:R-:W-:Y:S01]  /*3a30*/  UIADD3 UR26, UP1, UPT, UR14, 0x2, URZ ;  /* 0x000000020e1a7890 */ /* 0x000fe2000ff3e0ff */
[----:B------:R-:W-:Y:S01]  /*3a40*/  IADD3.X R91, PT, PT, R85, UR17, RZ, P5, !PT ;  /* 0x00000011555b7c10 */ /* 0x000fe2000affe4ff */
[----:B0-----:R-:W-:Y:S01]  /*3a50*/  UMOV UR4, URZ ;  /* 0x000000ff00047c82 */ /* 0x001fe20008000000 */
[----:B------:R-:W-:Y:S01]  /*3a60*/  UMOV UR5, URZ ;  /* 0x000000ff00057c82 */ /* 0x000fe20008000000 */
[----:B------:R-:W-:Y:S01]  /*3a70*/  VIADD R110, R110, 0xffffffff ;  /* 0xffffffff6e6e7836 */ /* 0x000fe20000000000 */
[----:B------:R-:W-:Y:S01]  /*3a80*/  IADD3.X R85, PT, PT, R176, UR17, RZ, P4, !PT ;  /* 0x00000011b0557c10 */ /* 0x000fe2000a7fe4ff */
[----:B------:R-:W-:-:S02]  /*3a90*/  UIADD3.X UR25, UPT, UPT, UR4, 0x40004040, URZ, UP0, !UPT ;  /* 0x4000404004197890 */ /* 0x000fc400087fe4ff */
[----:B------:R-:W-:Y:S01]  /*3aa0*/  UIADD3.X UR27, UPT, UPT, UR5, 0x40004040, URZ, UP1, !UPT ;  /* 0x40004040051b7890 */ /* 0x000fe20008ffe4ff */
[----:B------:R-:W-:Y:S01]  /*3ab0*/  IMAD.SHL.U32 R179, R2, 0x80, RZ ;  /* 0x0000008002b37824 */ /* 0x000fe200078e00ff */
[----:B------:R-:W-:Y:S01]  /*3ac0*/  LOP3.LUT R2, R104, 0x80, RZ, 0xc0, !PT ;  /* 0x0000008068027812 */ /* 0x000fe200078ec0ff */
[----:B------:R-:W-:Y:S01]  /*3ad0*/  IMAD.SHL.U32 R3, R3, 0x80, RZ ;  /* 0x0000008003037824 */ /* 0x000fe200078e00ff */
[----:B-1----:R-:W-:Y:S01]  /*3ae0*/  BAR.SYNC.DEFER_BLOCKING 0x0 ;  /* 0x0000000000007b1d */ /* 0x002fe20000010000 */
[----:B------:R-:W-:-:S05]  /*3af0*/  ISETP.NE.U32.AND P4, PT, R110, RZ, PT ;  /* 0x000000ff6e00720c */ /* 0x000fca0003f85070 */
[----:B----4-:R-:W-:Y:S08]  /*3b00*/  @P3 BRA `(.L_x_6) ;  /* 0x0000000000d43947 */ /* 0x010ff00003800000 */
[----:B------:R-:W-:Y:S02]  /*3b10*/  USHF.R.U32.HI UR18, URZ, 0x4, UR10 ;  /* 0x00000004ff127899 */ /* 0x000fe4000801160a */
[----:B------:R-:W-:Y:S02]  /*3b20*/  UIADD3 UR7, UPT, UPT, UR10, 0x8000, URZ ;  /* 0x000080000a077890 */ /* 0x000fe4000fffe0ff */
[----:B------:R-:W-:Y:S02]  /*3b30*/  USGXT.U32 UR18, UR18, 0xe ;  /* 0x0000000e1212789a */ /* 0x000fe40008000000 */
[----:B------:R-:W-:Y:S02]  /*3b40*/  USHF.R.U32.HI UR7, URZ, 0x4, UR7 ;  /* 0x00000004ff077899 */ /* 0x000fe40008011607 */
[----:B------:R-:W-:Y:S02]  /*3b50*/  UIADD3 UR38, UP0, UPT, UR18, 0x80, URZ ;  /* 0x0000008012267890 */ /* 0x000fe4000ff1e0ff */
[----:B------:R-:W-:Y:S01]  /*3b60*/  USGXT.U32 UR20, UR7, 0xe ;  /* 0x0000000e0714789a */ /* 0x000fe20008000000 */
[----:B------:R-:W-:Y:S01]  /*3b70*/  UMOV UR5, URZ ;  /* 0x000000ff00057c82 */ /* 0x000fe20008000000 */
[----:B------:R-:W-:Y:S01]  /*3b80*/  UMOV UR8, URZ ;  /* 0x000000ff00087c82 */ /* 0x000fe20008000000 */
[----:B------:R-:W-:-:S02]  /*3b90*/  UIADD3.X UR39, UPT, UPT, UR5, 0x40004040, URZ, UP0, !UPT ;  /* 0x4000404005277890 */ /* 0x000fc400087fe4ff */
[----:B------:R-:W-:Y:S02]  /*3ba0*/  UIADD3 UR46, UP0, UPT, UR20, 0x2, URZ ;  /* 0x00000002142e7890 */ /* 0x000fe4000ff1e0ff */
[----:B------:R-:W-:Y:S02]  /*3bb0*/  UIADD3.64 UR48, UPT, UPT, UR38, 0x80, URZ ;  /* 0x0000008026307897 */ /* 0x000fe4000fffe0ff */
[----:B------:R-:W-:Y:S02]  /*3bc0*/  UIADD3.X UR47, UPT, UPT, UR8, 0x40004040, URZ, UP0, !UPT ;  /* 0x40004040082f7890 */ /* 0x000fe400087fe4ff */
[----:B------:R-:W-:Y:S02]  /*3bd0*/  UIADD3.64 UR52, UPT, UPT, UR38, 0x100, URZ ;  /* 0x0000010026347897 */ /* 0x000fe4000fffe0ff */
[----:B------:R-:W-:Y:S02]  /*3be0*/  UIADD3.64 UR50, UPT, UPT, UR46, 0x2, URZ ;  /* 0x000000022e327897 */ /* 0x000fe4000fffe0ff */
[----:B------:R-:W-:-:S02]  /*3bf0*/  UIADD3.64 UR54, UPT, UPT, UR46, 0x4, URZ ;  /* 0x000000042e367897 */ /* 0x000fc4000fffe0ff */
[----:B------:R-:W-:Y:S02]  /*3c00*/  UIADD3.64 UR56, UPT, UPT, UR38, 0x180, URZ ;  /* 0x0000018026387897 */ /* 0x000fe4000fffe0ff */
[----:B------:R-:W-:Y:S02]  /*3c10*/  UIADD3.64 UR58, UPT, UPT, UR46, 0xfe, URZ ;  /* 0x000000fe2e3a7897 */ /* 0x000fe4000fffe0ff */
[----:B------:R-:W-:Y:S02]  /*3c20*/  UIADD3.64 UR60, UPT, UPT, UR38, 0x200, URZ ;  /* 0x00000200263c7897 */ /* 0x000fe4000fffe0ff */
[----:B------:R-:W-:Y:S02]  /*3c30*/  UIADD3.64 UR62, UPT, UPT, UR46, 0x100, URZ ;  /* 0x000001002e3e7897 */ /* 0x000fe4000fffe0ff */
[----:B------:R-:W-:Y:S02]  /*3c40*/  UIADD3.64 UR64, UPT, UPT, UR38, 0x280, URZ ;  /* 0x0000028026407897 */ /* 0x000fe4000fffe0ff */
[----:B------:R-:W-:Y:S01]  /*3c50*/  UIADD3.64 UR66, UPT, UPT, UR46, 0x102, URZ ;  /* 0x000001022e427897 */ /* 0x000fe2000fffe0ff */
[----:B------:R-:W-:Y:S01]  /*3c60*/  UMOV UR32, 0x0 ;  /* 0x0000000000207882 */ /* 0x000fe20000000000 */
[----:B------:R-:W-:Y:S01]  /*3c70*/  UMOV UR33, 0x4088490 ;  /* 0x0408849000217882 */ /* 0x000fe20000000000 */
[----:B------:R-:W-:Y:S01]  /*3c80*/  UIADD3.64 UR68, UPT, UPT, UR38, 0x300, URZ ;  /* 0x0000030026447897 */ /* 0x000fe2000fffe0ff */
[----:B------:R-:W-:Y:S01]  /*3c90*/  UMOV UR19, 0x40004040 ;  /* 0x4000404000137882 */ /* 0x000fe20000000000 */
[----:B------:R-:W-:Y:S01]  /*3ca0*/  UIADD3.64 UR70, UPT, UPT, UR46, 0x104, URZ ;  /* 0x000001042e467897 */ /* 0x000fe2000fffe0ff */
[----:B------:R-:W-:Y:S01]  /*3cb0*/  UMOV UR21, 0x40004040 ;  /* 0x4000404000157882 */ /* 0x000fe20000000000 */
[----:B------:R-:W-:Y:S01]  /*3cc0*/  UMOV UR30, 0x0 ;  /* 0x00000000001e7882 */ /* 0x000fe20000000000 */
[----:B------:R-:W-:Y:S01]  /*3cd0*/  UMOV UR31, 0x4088490 ;  /* 0x04088490001f7882 */ /* 0x000fe20000000000 */
[----:B------:R-:W-:Y:S01]  /*3ce0*/  UMOV UR28, 0x0 ;  /* 0x00000000001c7882 */ /* 0x000fe20000000000 */
[----:B------:R-:W-:Y:S01]  /*3cf0*/  UMOV UR29, 0x4088490 ;  /* 0x04088490001d7882 */ /* 0x000fe20000000000 */
[----:B------:R0:W-:Y:S01]  /*3d00*/  UTCHMMA gdesc[UR18], gdesc[UR20], tmem[UR9], tmem[UR32], idesc[UR33], !UPT ;  /* 0x00ff2014120075ea */ /* 0x0001e2000f800009 */
[----:B------:R-:W-:Y:S01]  /*3d10*/  UMOV UR36, 0x0 ;  /* 0x0000000000247882 */ /* 0x000fe20000000000 */
[----:B------:R-:W-:Y:S01]  /*3d20*/  UMOV UR37, 0x4088490 ;  /* 0x0408849000257882 */ /* 0x000fe20000000000 */
[----:B------:R0:W-:Y:S01]  /*3d30*/  UTCHMMA gdesc[UR38], gdesc[UR46], tmem[UR9], tmem[UR30], idesc[UR31], UPT ;  /* 0x00ff1e2e260075ea */ /* 0x0001e2000b800009 */
        /* <DEDUP_REMOVED lines=8> */
[----:B------:R-:W-:Y:S01]  /*3dc0*/  UMOV UR7, URZ ;  /* 0x000000ff00077c82 */ /* 0x000fe20008000000 */
[----:B------:R0:W-:Y:S01]  /*3dd0*/  UTCHMMA gdesc[UR56], gdesc[UR58], tmem[UR9], tmem[UR34], idesc[UR35], UPT ;  /* 0x00ff223a380075ea */ /* 0x0001e2000b800009 */
[----:B------:R-:W-:Y:S01]  /*3de0*/  UMOV UR44, 0x0 ;  /* 0x00000000002c7882 */ /* 0x000fe20000000000 */
[----:B------:R-:W-:Y:S01]  /*3df0*/  UMOV UR45, 0x4088490 ;  /* 0x04088490002d7882 */ /* 0x000fe20000000000 */
[----:B------:R0:W-:Y:S01]  /*3e00*/  UTCHMMA gdesc[UR60], gdesc[UR62], tmem[UR9], tmem[UR42], idesc[UR43], UPT ;  /* 0x00ff2a3e3c0075ea */ /* 0x0001e2000b800009 */
[----:B------:R-:W-:Y:S01]  /*3e10*/  UMOV UR6, UR6 ;  /* 0x0000000600067c82 */ /* 0x000fe20008000000 */
[----:B------:R0:W-:Y:S01]  /*3e20*/  UTCHMMA gdesc[UR64], gdesc[UR66], tmem[UR9], tmem[UR40], idesc[UR41], UPT ;  /* 0x00ff2842400075ea */ /* 0x0001e2000b800009 */
[----:B------:R0:W-:Y:S01]  /*3e30*/  UTCHMMA gdesc[UR68], gdesc[UR70], tmem[UR9], tmem[UR44], idesc[UR45], UPT ;  /* 0x00ff2c46440075ea */ /* 0x0001e2000b800009 */
[----:B------:R0:W-:Y:S01]  /*3e40*/  UTCBAR [UR6], URZ ;  /* 0x000000ff060073e9 */ /* 0x0001e200080000ff */
[----:B------:R-:W-:Y:S01]  /*3e50*/  NOP ;  /* 0x0000000000007918 */ /* 0x000fe20000000000 */
.L_x_6:
[----:B------:R-:W-:Y:S05]  /*3e60*/  @!P4 BRA `(.L_x_7) ;  /* 0x000000100094c947 */ /* 0x000fea0003800000 */
[----:B------:R-:W-:Y:S01]  /*3e70*/  VIADD R4, R4, 0xffffff80 ;  /* 0xffffff8004047836 */ /* 0x000fe20000000000 */
[----:B0-----:R-:W-:Y:S02]  /*3e80*/  UIADD3.64 UR20, UPT, UPT, UR24, 0x80, URZ ;  /* 0x0000008018147897 */ /* 0x001fe4000fffe0ff */
[----:B------:R-:W-:Y:S02]  /*3e90*/  UIADD3.64 UR28, UPT, UPT, UR26, 0x2, URZ ;  /* 0x000000021a1c7897 */ /* 0x000fe4000fffe0ff */
[----:B------:R-:W-:Y:S02]  /*3ea0*/  UIADD3.64 UR30, UPT, UPT, UR24, 0x100, URZ ;  /* 0x00000100181e7897 */ /* 0x000fe4000fffe0ff */
        /* <DEDUP_REMOVED lines=10> */
[----:B------:R-:W-:-:S10]  /*3f50*/  UMOV UR5, URZ ;  /* 0x000000ff00057c82 */ /* 0x000fd40008000000 */
.L_x_10:
[----:B------:R-:W-:Y:S01]  /*3f60*/  USHF.L.U32 UR4, UR4, 0x1f, URZ ;  /* 0x0000001f04047899 */ /* 0x000fe200080006ff */
[----:B------:R-:W-:-:S04]  /*3f70*/  IMAD.WIDE R16, R3, 0x2, R16 ;  /* 0x0000000203107825 */ /* 0x000fc800078e0210 */
[----:B------:R-:W-:-:S04]  /*3f80*/  IMAD.WIDE R18, R3, 0x2, R18 ;  /* 0x0000000203127825 */ /* 0x000fc800078e0212 */
[----:B0-----:R-:W-:-:S04]  /*3f90*/  IMAD.U32 R112, RZ, RZ, UR4 ;  /* 0x00000004ff707e24 */ /* 0x001fc8000f8e00ff */
[----:B------:R-:W0:Y:S02]  /*3fa0*/  SYNCS.PHASECHK.TRANS64.TRYWAIT P3, [UR12], R112 ;  /* 0x00000070ff0075a7 */ /* 0x000e24000806110c */
[----:B0-----:R-:W-:Y:S05]  /*3fb0*/  @!P3 BRA `(.L_x_8) ;  /* 0x000000180080b947 */ /* 0x001fea0003800000 */
.L_x_16:
[-C--:B------:R-:W-:Y:S01]  /*3fc0*/  ISETP.GE.AND P4, PT, R103, R4.reuse, PT ;  /* 0x000000046700720c */ /* 0x080fe20003f86270 */
[----:B------:R-:W-:Y:S01]  /*3fd0*/  IMAD.WIDE R6, R179, 0x2, R6 ;  /* 0x00000002b3067825 */ /* 0x000fe200078e0206 */
[-C--:B------:R-:W-:Y:S02]  /*3fe0*/  ISETP.GE.AND P3, PT, R163, R4.reuse, PT ;  /* 0x00000004a300720c */ /* 0x080fe40003f66270 */
[-C--:B------:R-:W-:Y:S01]  /*3ff0*/  ISETP.GE.AND P6, PT, R165, R4.reuse, PT ;  /* 0x00000004a500720c */ /* 0x080fe20003fc6270 */
[----:B------:R-:W-:Y:S01]  /*4000*/  IMAD.WIDE R10, R179, 0x2, R10 ;  /* 0x00000002b30a7825 */ /* 0x000fe200078e020a */
[----:B------:R-:W-:Y:S02]  /*4010*/  ISETP.GE.AND P5, PT, R161, R4, PT ;  /* 0x00000004a100720c */ /* 0x000fe40003fa6270 */
[----:B------:R-:W-:Y:S01]  /*4020*/  PRMT R181, RZ, 0x7610, R181 ;  /* 0x00007610ffb57816 */ /* 0x000fe200000000b5 */
[----:B------:R-:W-:Y:S01]  /*4030*/  IMAD.WIDE R12, R179, 0x2, R12 ;  /* 0x00000002b30c7825 */ /* 0x000fe200078e020c */
[----:B------:R-:W-:-:S02]  /*4040*/  PRMT R112, RZ, 0x7610, R112 ;  /* 0x00007610ff707816 */ /* 0x000fc40000000070 */
[----:B------:R-:W-:Y:S01]  /*4050*/  PRMT R183, RZ, 0x7610, R183 ;  /* 0x00007610ffb77816 */ /* 0x000fe200000000b7 */
[----:B------:R-:W-:Y:S01]  /*4060*/  IMAD.WIDE R8, R179, 0x2, R8 ;  /* 0x00000002b3087825 */ /* 0x000fe200078e0208 */
[----:B------:R-:W-:Y:S01]  /*4070*/  PRMT R114, RZ, 0x7610, R114 ;  /* 0x00007610ff727816 */ /* 0x000fe20000000072 */
[----:B------:R-:W2:Y:S01]  /*4080*/  @!P4 LDG.E.U16 R181, desc[UR22][R6.64] ;  /* 0x0000001606b5c981 */ /* 0x000ea2000c1e1500 */
[-C--:B------:R-:W-:Y:S01]  /*4090*/  ISETP.GE.AND P4, PT, R153, R4.reuse, PT ;  /* 0x000000049900720c */ /* 0x080fe20003f86270 */
[----:B------:R-:W-:Y:S02]  /*40a0*/  IMAD.WIDE R96, R179, 0x2, R96 ;  /* 0x00000002b3607825 */ /* 0x000fe400078e0260 */
[----:B------:R-:W3:Y:S01]  /*40b0*/  @!P3 LDG.E.U16 R112, desc[UR22][R10.64] ;  /* 0x000000160a70b981 */ /* 0x000ee2000c1e1500 */
[-C--:B------:R-:W-:Y:S01]  /*40c0*/  ISETP.GE.AND P3, PT, R125, R4.reuse, PT ;  /* 0x000000047d00720c */ /* 0x080fe20003f66270 */
[----:B------:R-:W-:Y:S02]  /*40d0*/  IMAD.WIDE R98, R179, 0x2, R98 ;  /* 0x00000002b3627825 */ /* 0x000fe400078e0262 */
[----:B------:R-:W4:Y:S01]  /*40e0*/  @!P6 LDG.E.U16 R183, desc[UR22][R8.64] ;  /* 0x0000001608b7e981 */ /* 0x000f22000c1e1500 */
[----:B------:R-:W-:Y:S01]  /*40f0*/  ISETP.GE.AND P6, PT, R151, R4, PT ;  /* 0x000000049700720c */ /* 0x000fe20003fc6270 */
[----:B------:R-:W-:-:S02]  /*4100*/  IMAD.WIDE R88, R179, 0x2, R88 ;  /* 0x00000002b3587825 */ /* 0x000fc400078e0258 */
[----:B------:R-:W5:Y:S01]  /*4110*/  @!P5 LDG.E.U16 R114, desc[UR22][R12.64] ;  /* 0x000000160c72d981 */ /* 0x000f62000c1e1500 */
[-C--:B------:R-:W-:Y:S01]  /*4120*/  ISETP.GE.AND P5, PT, R123, R4.reuse, PT ;  /* 0x000000047b00720c */ /* 0x080fe20003fa6270 */
[C---:B------:R-:W-:Y:S01]  /*4130*/  IMAD.WIDE R92, R179.reuse, 0x2, R92 ;  /* 0x00000002b35c7825 */ /* 0x040fe200078e025c */
[----:B------:R-:W-:Y:S02]  /*4140*/  PRMT R185, RZ, 0x7610, R185 ;  /* 0x00007610ffb97816 */ /* 0x000fe400000000b9 */
[----:B------:R-:W-:Y:S01]  /*4150*/  PRMT R116, RZ, 0x7610, R116 ;  /* 0x00007610ff747816 */ /* 0x000fe20000000074 */
[----:B------:R-:W-:Y:S01]  /*4160*/  IMAD.WIDE R94, R179, 0x2, R94 ;  /* 0x00000002b35e7825 */ /* 0x000fe200078e025e */
[----:B------:R-:W-:Y:S02]  /*4170*/  PRMT R187, RZ, 0x7610, R187 ;  /* 0x00007610ffbb7816 */ /* 0x000fe400000000bb */
[----:B------:R-:W-:Y:S01]  /*4180*/  PRMT R118, RZ, 0x7610, R118 ;  /* 0x00007610ff767816 */ /* 0x000fe20000000076 */
[----:B------:R-:W3:Y:S01]  /*4190*/  @!P4 LDG.E.U16 R185, desc[UR22][R98.64] ;  /* 0x0000001662b9c981 */ /* 0x000ee2000c1e1500 */
[----:B------:R-:W-:Y:S01]  /*41a0*/  ISETP.GE.AND P4, PT, R149, R4, PT ;  /* 0x000000049500720c */ /* 0x000fe20003f86270 */
[----:B------:R-:W-:-:S02]  /*41b0*/  IMAD.WIDE R90, R179, 0x2, R90 ;  /* 0x00000002b35a7825 */ /* 0x000fc400078e025a */
[----:B------:R-:W5:Y:S01]  /*41c0*/  @!P3 LDG.E.U16 R116, desc[UR22][R96.64] ;  /* 0x000000166074b981 */ /* 0x000f62000c1e1500 */
[-C--:B------:R-:W-:Y:S01]  /*41d0*/  ISETP.GE.AND P3, PT, R121, R4.reuse, PT ;  /* 0x000000047900720c */ /* 0x080fe20003f66270 */
[----:B------:R-:W-:Y:S02]  /*41e0*/  IMAD.WIDE R80, R179, 0x2, R80 ;  /* 0x00000002b3507825 */ /* 0x000fe400078e0250 */
[----:B------:R-:W5:Y:S01]  /*41f0*/  @!P6 LDG.E.U16 R187, desc[UR22][R94.64] ;  /* 0x000000165ebbe981 */ /* 0x000f62000c1e1500 */
[-C--:B------:R-:W-:Y:S01]  /*4200*/  ISETP.GE.AND P6, PT, R143, R4.reuse, PT ;  /* 0x000000048f00720c */ /* 0x080fe20003fc6270 */
[----:B------:R-:W-:Y:S02]  /*4210*/  IMAD.WIDE R82, R179, 0x2, R82 ;  /* 0x00000002b3527825 */ /* 0x000fe400078e0252 */
[----:B------:R-:W5:Y:S01]  /*4220*/  @!P5 LDG.E.U16 R118, desc[UR22][R92.64] ;  /* 0x000000165c76d981 */ /* 0x000f62000c1e1500 */
[----:B------:R-:W-:Y:S01]  /*4230*/  ISETP.GE.AND P5, PT, R119, R4, PT ;  /* 0x000000047700720c */ /* 0x000fe20003fa6270 */
[----:B------:R-:W-:Y:S01]  /*4240*/  IMAD.WIDE R84, R179, 0x2, R84 ;  /* 0x00000002b3547825 */ /* 0x000fe200078e0254 */
[----:B------:R-:W-:-:S02]  /*4250*/  PRMT R189, RZ, 0x7610, R189 ;  /* 0x00007610ffbd7816 */ /* 0x000fc400000000bd */
[----:B------:R-:W-:Y:S01]  /*4260*/  PRMT R120, RZ, 0x7610, R120 ;  /* 0x00007610ff787816 */ /* 0x000fe20000000078 */
[----:B------:R-:W-:Y:S01]  /*4270*/  IMAD.WIDE R86, R179, 0x2, R86 ;  /* 0x00000002b3567825 */ /* 0x000fe200078e0256 */
[----:B------:R-:W-:Y:S02]  /*4280*/  PRMT R191, RZ, 0x7610, R191 ;  /* 0x00007610ffbf7816 */ /* 0x000fe400000000bf */
[----:B------:R-:W-:Y:S01]  /*4290*/  PRMT R122, RZ, 0x7610, R122 ;  /* 0x00007610ff7a7816 */ /* 0x000fe2000000007a */
[----:B------:R-:W5:Y:S01]  /*42a0*/  @!P4 LDG.E.U16 R189, desc[UR22][R90.64] ;  /* 0x000000165abdc981 */ /* 0x000f62000c1e1500 */
[-C--:B------:R-:W-:Y:S01]  /*42b0*/  ISETP.GE.AND P4, PT, R147, R4.reuse, PT ;  /* 0x000000049300720c */ /* 0x080fe20003f86270 */
[----:B------:R-:W-:Y:S02]  /*42c0*/  IMAD.WIDE R72, R179, 0x2, R72 ;  /* 0x00000002b3487825 */ /* 0x000fe400078e0248 */
[----:B------:R-:W5:Y:S01]  /*42d0*/  @!P3 LDG.E.U16 R120, desc[UR22][R88.64] ;  /* 0x000000165878b981 */ /* 0x000f62000c1e1500 */
[----:B------:R-:W-:Y:S01]  /*42e0*/  ISETP.GE.AND P3, PT, R117, R4, PT ;  /* 0x000000047500720c */ /* 0x000fe20003f66270 */
[----:B------:R-:W-:-:S02]  /*42f0*/  IMAD.WIDE R74, R179, 0x2, R74 ;  /* 0x00000002b34a7825 */ /* 0x000fc400078e024a */
[----:B------:R-:W5:Y:S01]  /*4300*/  @!P6 LDG.E.U16 R191, desc[UR22][R86.64] ;  /* 0x0000001656bfe981 */ /* 0x000f62000c1e1500 */
[-C--:B------:R-:W-:Y:S01]  /*4310*/  ISETP.GE.AND P6, PT, R145, R4.reuse, PT ;  /* 0x000000049100720c */ /* 0x080fe20003fc6270 */
[----:B------:R-:W-:Y:S02]  /*4320*/  IMAD.WIDE R64, R179, 0x2, R64 ;  /* 0x00000002b3407825 */ /* 0x000fe400078e0240 */
[----:B------:R-:W5:Y:S01]  /*4330*/  @!P5 LDG.E.U16 R122, desc[UR22][R84.64] ;  /* 0x00000016547ad981 */ /* 0x000f62000c1e1500 */
[----:B------:R-:W-:Y:S01]  /*4340*/  ISETP.GE.AND P5, PT, R115, R4, PT ;  /* 0x000000047300720c */ /* 0x000fe20003fa6270 */
[C---:B------:R-:W-:Y:S01]  /*4350*/  IMAD.WIDE R76, R179.reuse, 0x2, R76 ;  /* 0x00000002b34c7825 */ /* 0x040fe200078e024c */
[----:B------:R-:W-:Y:S02]  /*4360*/  PRMT R193, RZ, 0x7610, R193 ;  /* 0x00007610ffc17816 */ /* 0x000fe400000000c1 */
[----:B------:R-:W-:Y:S01]  /*4370*/  PRMT R124, RZ, 0x7610, R124 ;  /* 0x00007610ff7c7816 */ /* 0x000fe2000000007c */
[----:B------:R-:W-:Y:S01]  /*4380*/  IMAD.WIDE R78, R179, 0x2, R78 ;  /* 0x00000002b34e7825 */ /* 0x000fe200078e024e */
[----:B------:R-:W-:-:S02]  /*4390*/  PRMT R195, RZ, 0x7610, R195 ;  /* 0x00007610ffc37816 */ /* 0x000fc400000000c3 */
[----:B------:R-:W-:Y:S01]  /*43a0*/  PRMT R126, RZ, 0x7610, R126 ;  /* 0x00007610ff7e7816 */ /* 0x000fe2000000007e */
        /* <DEDUP_REMOVED lines=17> */
[----:B------:R-:W5:Y:S01]  /*44c0*/  @!P4 LDG.E.U16 R197, desc[UR22][R74.64] ;  /* 0x000000164ac5c981 */ /* 0x000f62000c1e1500 */
        /* <DEDUP_REMOVED lines=27> */
[----:B------:R-:W-:Y:S01]  /*4680*/  IMAD.WIDE R54, R179, 0x2, R54 ;  /* 0x00000002b3367825 */ /* 0x000fe200078e0236 */
        /* <DEDUP_REMOVED lines=15> */
[----:B------:R-:W-:Y:S01]  /*4780*/  ISETP.GE.AND P5, PT, R155, R4, PT ;  /* 0x000000049b00720c */ /* 0x000fe20003fa6270 */
[C---:B------:R-:W-:Y:S01]  /*4790*/  IMAD.WIDE R34, R3.reuse, 0x2, R34 ;  /* 0x0000000203227825 */ /* 0x040fe200078e0222 */
[----:B------:R-:W-:Y:S02]  /*47a0*/  PRMT R209, RZ, 0x7610, R209 ;  /* 0x00007610ffd17816 */ /* 0x000fe400000000d1 */
[----:B------:R-:W-:Y:S01]  /*47b0*/  PRMT R140, RZ, 0x7610, R140 ;  /* 0x00007610ff8c7816 */ /* 0x000fe2000000008c */
[C---:B------:R-:W-:Y:S01]  /*47c0*/  IMAD.WIDE R42, R3.reuse, 0x2, R42 ;  /* 0x00000002032a7825 */ /* 0x040fe200078e022a */
[----:B------:R-:W-:Y:S02]  /*47d0*/  PRMT R211, RZ, 0x7610, R211 ;  /* 0x00007610ffd37816 */ /* 0x000fe400000000d3 */
[----:B------:R-:W-:Y:S01]  /*47e0*/  PRMT R142, RZ, 0x7610, R142 ;  /* 0x00007610ff8e7816 */ /* 0x000fe2000000008e */
[----:B------:R-:W5:Y:S01]  /*47f0*/  @!P4 LDG.E.U16 R209, desc[UR22][R50.64] ;  /* 0x0000001632d1c981 */ /* 0x000f62000c1e1500 */
[----:B------:R-:W-:-:S03]  /*4800*/  IMAD.WIDE R24, R3, 0x2, R24 ;  /* 0x0000000203187825 */ /* 0x000fc600078e0218 */
[----:B------:R-:W5:Y:S01]  /*4810*/  @!P3 LDG.E.U16 R211, desc[UR22][R46.64] ;  /* 0x000000162ed3b981 */ /* 0x000f62000c1e1500 */
[----:B------:R-:W-:-:S03]  /*4820*/  IMAD.WIDE R32, R3, 0x2, R32 ;  /* 0x0000000203207825 */ /* 0x000fc600078e0220 */
[----:B------:R-:W5:Y:S01]  /*4830*/  @!P6 LDG.E.U16 R140, desc[UR22][R48.64] ;  /* 0x00000016308ce981 */ /* 0x000f62000c1e1500 */
[----:B------:R-:W-:-:S03]  /*4840*/  IMAD.WIDE R40, R3, 0x2, R40 ;  /* 0x0000000203287825 */ /* 0x000fc600078e0228 */
[----:B------:R-:W5:Y:S01]  /*4850*/  @!P5 LDG.E.U16 R142, desc[UR22][R100.64] ;  /* 0x00000016648ed981 */ /* 0x000f62000c1e1500 */
[----:B------:R-:W-:Y:S01]  /*4860*/  IMAD.WIDE R22, R3, 0x2, R22 ;  /* 0x0000000203167825 */ /* 0x000fe200078e0216 */
[----:B------:R-:W-:Y:S01]  /*4870*/  BAR.SYNC.DEFER_BLOCKING 0x0 ;  /* 0x0000000000007b1d */ /* 0x000fe20000010000 */
[----:B------:R-:W-:Y:S02]  /*4880*/  ISETP.GE.AND P4, PT, R5, R4, PT ;  /* 0x000000040500720c */ /* 0x000fe40003f86270 */
[C---:B------:R-:W-:Y:S01]  /*4890*/  IMAD.WIDE R30, R3.reuse, 0x2, R30 ;  /* 0x00000002031e7825 */ /* 0x040fe200078e021e */
[----:B------:R-:W-:Y:S02]  /*48a0*/  PRMT R144, RZ, 0x7610, R144 ;  /* 0x00007610ff907816 */ /* 0x000fe40000000090 */
[----:B------:R-:W-:Y:S01]  /*48b0*/  PRMT R152, RZ, 0x7610, R152 ;  /* 0x00007610ff987816 */ /* 0x000fe20000000098 */
[----:B------:R-:W-:Y:S01]  /*48c0*/  IMAD.WIDE R38, R3, 0x2, R38 ;  /* 0x0000000203267825 */ /* 0x000fe200078e0226 */
[----:B------:R-:W-:-:S02]  /*48d0*/  PRMT R160, RZ, 0x7610, R160 ;  /* 0x00007610ffa07816 */ /* 0x000fc400000000a0 */
[----:B------:R-:W-:Y:S02]  /*48e0*/  PRMT R168, RZ, 0x7610, R168 ;  /* 0x00007610ffa87816 */ /* 0x000fe400000000a8 */
[----:B------:R-:W-:Y:S02]  /*48f0*/  PRMT R146, RZ, 0x7610, R146 ;  /* 0x00007610ff927816 */ /* 0x000fe40000000092 */
[----:B------:R-:W-:Y:S02]  /*4900*/  PRMT R154, RZ, 0x7610, R154 ;  /* 0x00007610ff9a7816 */ /* 0x000fe4000000009a */
[----:B------:R-:W-:Y:S02]  /*4910*/  PRMT R162, RZ, 0x7610, R162 ;  /* 0x00007610ffa27816 */ /* 0x000fe400000000a2 */
[----:B------:R-:W-:Y:S02]  /*4920*/  PRMT R170, RZ, 0x7610, R170 ;  /* 0x00007610ffaa7816 */ /* 0x000fe400000000aa */
[----:B------:R-:W-:-:S02]  /*4930*/  PRMT R148, RZ, 0x7610, R148 ;  /* 0x00007610ff947816 */ /* 0x000fc40000000094 */
[----:B------:R-:W-:Y:S02]  /*4940*/  PRMT R156, RZ, 0x7610, R156 ;  /* 0x00007610ff9c7816 */ /* 0x000fe4000000009c */
[----:B------:R-:W-:Y:S01]  /*4950*/  PRMT R164, RZ, 0x7610, R164 ;  /* 0x00007610ffa47816 */ /* 0x000fe200000000a4 */
[----:B------:R-:W-:Y:S01]  /*4960*/  IMAD.WIDE R14, R3, 0x2, R14 ;  /* 0x00000002030e7825 */ /* 0x000fe200078e020e */
[----:B------:R-:W-:Y:S01]  /*4970*/  PRMT R172, RZ, 0x7610, R172 ;  /* 0x00007610ffac7816 */ /* 0x000fe200000000ac */
[----:B------:R-:W5:Y:S01]  /*4980*/  @!P4 LDG.E.U16 R144, desc[UR22][R44.64] ;  /* 0x000000162c90c981 */ /* 0x000f62000c1e1500 */
[----:B------:R-:W-:Y:S02]  /*4990*/  PRMT R150, RZ, 0x7610, R150 ;  /* 0x00007610ff967816 */ /* 0x000fe40000000096 */
[----:B------:R-:W-:Y:S01]  /*49a0*/  PRMT R158, RZ, 0x7610, R158 ;  /* 0x00007610ff9e7816 */ /* 0x000fe2000000009e */
[----:B------:R-:W5:Y:S01]  /*49b0*/  @!P4 LDG.E.U16 R152, desc[UR22][R36.64] ;  /* 0x000000162498c981 */ /* 0x000f62000c1e1500 */
[----:B------:R-:W-:-:S02]  /*49c0*/  PRMT R166, RZ, 0x7610, R166 ;  /* 0x00007610ffa67816 */ /* 0x000fc400000000a6 */
[----:B------:R-:W-:Y:S01]  /*49d0*/  PRMT R174, RZ, 0x7610, R174 ;  /* 0x00007610ffae7816 */ /* 0x000fe200000000ae */
[----:B------:R-:W5:Y:S04]  /*49e0*/  @!P4 LDG.E.U16 R160, desc[UR22][R28.64] ;  /* 0x000000161ca0c981 */ /* 0x000f68000c1e1500 */
        /* <DEDUP_REMOVED lines=12> */
[----:B------:R-:W5:Y:S01]  /*4ab0*/  @!P4 LDG.E.U16 R174, desc[UR22][R14.64] ;  /* 0x000000160eaec981 */ /* 0x000f62000c1e1500 */
[----:B------:R-:W-:-:S04]  /*4ac0*/  ULEA UR12, UR8, UR10, 0x3 ;  /* 0x0000000a080c7291 */ /* 0x000fc8000f8e18ff */
[----:B------:R-:W-:Y:S01]  /*4ad0*/  UIADD3 UR12, UPT, UPT, UR12, 0xc000, URZ ;  /* 0x0000c0000c0c7890 */ /* 0x000fe2000fffe0ff */
[----:B--2---:R0:W-:Y:S04]  /*4ae0*/  STS.U16 [R108+UR10+0x4000], R181 ;  /* 0x004000b56c007988 */ /* 0x0041e8000800040a */
[----:B----4-:R0:W-:Y:S04]  /*4af0*/  STS.U16 [R108+UR10+0x4400], R183 ;  /* 0x004400b76c007988 */ /* 0x0101e8000800040a */
[----:B---3--:R0:W-:Y:S04]  /*4b00*/  STS.U16 [R108+UR10+0x4800], R185 ;  /* 0x004800b96c007988 */ /* 0x0081e8000800040a */
[----:B-----5:R0:W-:Y:S04]  /*4b10*/  STS.U16 [R108+UR10+0x4c00], R187 ;  /* 0x004c00bb6c007988 */ /* 0x0201e8000800040a */
        /* <DEDUP_REMOVED lines=44> */
[----:B------:R1:W-:Y:S06]  /*4de0*/  MEMBAR.ALL.CTA ;  /* 0x0000000000007992 */ /* 0x0003ec0000008000 */
[----:B-1----:R-:W1:Y:S02]  /*4df0*/  FENCE.VIEW.ASYNC.S ;  /* 0x00000000000073c6 */ /* 0x002e640000000000 */
[----:B-1----:R-:W-:Y:S06]  /*4e00*/  BAR.SYNC.DEFER_BLOCKING 0x0 ;  /* 0x0000000000007b1d */ /* 0x002fec0000010000 */
[----:B------:R-:W-:Y:S05]  /*4e10*/  @P0 BRA `(.L_x_9) ;  /* 0x00000000007c0947 */ /* 0x000fea0003800000 */
[----:B------:R-:W-:Y:S01]  /*4e20*/  UMOV UR17, 0x40004040 ;  /* 0x4000404000117882 */ /* 0x000fe20000000000 */
[----:B------:R-:W-:Y:S01]  /*4e30*/  UMOV UR15, 0x40004040 ;  /* 0x40004040000f7882 */ /* 0x000fe20000000000 */
[----:B------:R-:W-:Y:S01]  /*4e40*/  UMOV UR18, 0x0 ;  /* 0x0000000000127882 */ /* 0x000fe20000000000 */
[----:B------:R-:W-:Y:S01]  /*4e50*/  UMOV UR19, 0x4088490 ;  /* 0x0408849000137882 */ /* 0x000fe20000000000 */
[----:B------:R-:W-:Y:S01]  /*4e60*/  UMOV UR50, 0x0 ;  /* 0x0000000000327882 */ /* 0x000fe20000000000 */
[----:B------:R-:W-:Y:S01]  /*4e70*/  UMOV UR51, 0x4088490 ;  /* 0x0408849000337882 */ /* 0x000fe20000000000 */
        /* <DEDUP_REMOVED lines=14> */
[----:B------:R-:W-:Y:S01]  /*4f60*/  UMOV UR6, UR12 ;  /* 0x0000000c00067c82 */ /* 0x000fe20008000000 */
        /* <DEDUP_REMOVED lines=10> */
.L_x_9:
[----:B------:R-:W-:Y:S01]  /*5010*/  UIADD3 UR8, UPT, UPT, UR8, 0x1, URZ ;  /* 0x0000000108087890 */ /* 0x000fe2000fffe0ff */
[----:B------:R-:W-:Y:S02]  /*5020*/  VIADD R110, R110, 0xffffffff ;  /* 0xffffffff6e6e7836 */ /* 0x000fe40000000000 */
[----:B------:R-:W-:Y:S01]  /*5030*/  VIADD R4, R4, 0xffffff80 ;  /* 0xffffff8004047836 */ /* 0x000fe20000000000 */
[----:B------:R-:W-:Y:S02]  /*5040*/  UISETP.GT.AND UP0, UPT, UR8, 0x1, UPT ;  /* 0x000000010800788c */ /* 0x000fe4000bf04270 */
[----:B------:R-:W-:Y:S02]  /*5050*/  ISETP.NE.U32.AND P3, PT, R110, RZ, PT ;  /* 0x000000ff6e00720c */ /* 0x000fe40003f65070 */
[----:B-1----:R-:W-:Y:S02]  /*5060*/  USEL UR4, URZ, 0x1, !UP0 ;  /* 0x00000001ff047887 */ /* 0x002fe4000c000000 */
[----:B------:R-:W-:-:S02]  /*5070*/  USEL UR8, UR8, URZ, !UP0 ;  /* 0x000000ff08087287 */ /* 0x000fc4000c000000 */
[----:B------:R-:W-:-:S03]  /*5080*/  ULOP3.LUT UR6, UR5, UR4, URZ, 0x3c, !UPT ;  /* 0x0000000405067292 */ /* 0x000fc6000f8e3cff */
[----:B------:R-:W-:-:S04]  /*5090*/  UMOV UR4, UR5 ;  /* 0x0000000500047c82 */ /* 0x000fc80008000000 */
[----:B------:R-:W-:Y:S01]  /*50a0*/  UMOV UR5, UR6 ;  /* 0x0000000600057c82 */ /* 0x000fe20008000000 */
[----:B------:R-:W-:Y:S05]  /*50b0*/  @P3 BRA `(.L_x_10) ;  /* 0xffffffec00a83947 */ /* 0x000fea000383ffff */
.L_x_7:
[----:B------:R-:W-:-:S13]  /*50c0*/  ISETP.GE.AND P0, PT, R106, 0x80, PT ;  /* 0x000000806a00780c */ /* 0x000fda0003f06270 */
[----:B------:R-:W-:Y:S05]  /*50d0*/  @!P0 BRA `(.L_x_11) ;  /* 0x0000000000108947 */ /* 0x000fea0003800000 */
[----:B------:R-:W-:-:S06]  /*50e0*/  USHF.L.U32 UR4, UR4, 0x1f, URZ ;  /* 0x0000001f04047899 */ /* 0x000fcc00080006ff */
[----:B------:R-:W-:-:S04]  /*50f0*/  IMAD.U32 R3, RZ, RZ, UR4 ;  /* 0x00000004ff037e24 */ /* 0x000fc8000f8e00ff */
[----:B------:R-:W1:Y:S02]  /*5100*/  SYNCS.PHASECHK.TRANS64.TRYWAIT P0, [UR12], R3 ;  /* 0x00000003ff0075a7 */ /* 0x000e64000800110c */
[----:B-1----:R-:W-:Y:S05]  /*5110*/  @!P0 BRA `(.L_x_12) ;  /* 0x0000000800348947 */ /* 0x002fea0003800000 */
.L_x_11:
[----:B------:R-:W-:Y:S01]  /*5120*/  BAR.SYNC.DEFER_BLOCKING 0x0 ;  /* 0x0000000000007b1d */ /* 0x000fe20000010000 */
[C---:B------:R-:W-:Y:S01]  /*5130*/  IMAD.SHL.U32 R3, R104.reuse, 0x20, RZ ;  /* 0x0000002068037824 */ /* 0x040fe200078e00ff */
[----:B------:R-:W-:Y:S01]  /*5140*/  SHF.R.S32.HI R13, RZ, 0x5, R104 ;  /* 0x00000005ff0d7819 */ /* 0x000fe20000011468 */
[C---:B------:R-:W-:Y:S01]  /*5150*/  IMAD.SHL.U32 R12, R104.reuse, 0x10, RZ ;  /* 0x00000010680c7824 */ /* 0x040fe200078e00ff */
[----:B------:R-:W-:Y:S01]  /*5160*/  LEA R169, R169, UR10, 0x1 ;  /* 0x0000000aa9a97c11 */ /* 0x000fe2000f8e08ff */
[C---:B------:R-:W-:Y:S01]  /*5170*/  IMAD.SHL.U32 R17, R104.reuse, 0x40, RZ ;  /* 0x0000004068117824 */ /* 0x040fe200078e00ff */
[----:B------:R-:W-:Y:S01]  /*5180*/  LOP3.LUT R3, R3, 0x300, RZ, 0xc0, !PT ;  /* 0x0000030003037812 */ /* 0x000fe200078ec0ff */
[----:B------:R-:W-:Y:S01]  /*5190*/  IMAD.SHL.U32 R16, R104, 0x8, RZ ;  /* 0x0000000868107824 */ /* 0x000fe200078e00ff */
[----:B------:R-:W-:Y:S01]  /*51a0*/  SGXT R13, R13, 0x1 ;  /* 0x000000010d0d781a */ /* 0x000fe20000000200 */
[----:B------:R-:W-:Y:S01]  /*51b0*/  IMAD R2, R2, 0x8, R169 ;  /* 0x0000000802027824 */ /* 0x000fe200078e02a9 */
[----:B------:R-:W-:Y:S01]  /*51c0*/  LOP3.LUT R14, R3, 0x70, R12, 0xf8, !PT ;  /* 0x00000070030e7812 */ /* 0x000fe200078ef80c */
[----:B------:R-:W1:Y:S01]  /*51d0*/  LDCU.128 UR12, c[0x0][0x390] ;  /* 0x00007200ff0c77ac */ /* 0x000e620008000c00 */
[----:B------:R-:W-:Y:S01]  /*51e0*/  SHF.R.S32.HI R15, RZ, 0x2, R104 ;  /* 0x00000002ff0f7819 */ /* 0x000fe20000011468 */
[----:B------:R-:W-:Y:S01]  /*51f0*/  IMAD.SHL.U32 R104, R104, 0x4, RZ ;  /* 0x0000000468687824 */ /* 0x000fe200078e00ff */
[----:B------:R-:W-:Y:S01]  /*5200*/  LOP3.LUT R13, R14, 0x840, R13, 0x78, !PT ;  /* 0x000008400e0d7812 */ /* 0x000fe200078e780d */
[----:B------:R-:W2:Y:S01]  /*5210*/  LDCU UR4, c[0x0][0x3b4] ;  /* 0x00007680ff0477ac */ /* 0x000ea20008000800 */
[----:B------:R-:W-:-:S02]  /*5220*/  SGXT R15, R15, 0x1 ;  /* 0x000000010f0f781a */ /* 0x000fc40000000200 */
[----:B------:R-:W-:Y:S01]  /*5230*/  LOP3.LUT R12, R12, 0x30, RZ, 0xc0, !PT ;  /* 0x000000300c0c7812 */ /* 0x000fe200078ec0ff */
[----:B------:R-:W-:Y:S01]  /*5240*/  IMAD.IADD R2, R13, 0x1, R2 ;  /* 0x000000010d027824 */ /* 0x000fe200078e0202 */
[----:B------:R-:W-:Y:S01]  /*5250*/  LOP3.LUT R17, R17, 0x400, RZ, 0xc0, !PT ;  /* 0x0000040011117812 */ /* 0x000fe200078ec0ff */
[----:B------:R-:W3:Y:S01]  /*5260*/  LDCU UR5, c[0x0][0x3b8] ;  /* 0x00007700ff0577ac */ /* 0x000ee20008000800 */
[----:B------:R-:W-:Y:S01]  /*5270*/  LOP3.LUT R15, R15, 0x840, RZ, 0xc0, !PT ;  /* 0x000008400f0f7812 */ /* 0x000fe200078ec0ff */
[----:B------:R-:W4:Y:S02]  /*5280*/  @!P2 SYNCS.CCTL.IV [UR10+0xc000] ;  /* 0x00c00000ff00a9b1 */ /* 0x000f24000800000a */
[----:B----4-:R-:W-:Y:S01]  /*5290*/  BAR.SYNC.DEFER_BLOCKING 0x0 ;  /* 0x0000000000007b1d */ /* 0x010fe20000010000 */
[----:B------:R-:W-:Y:S02]  /*52a0*/  IADD3 R12, PT, PT, R12, UR10, R17 ;  /* 0x0000000a0c0c7c10 */ /* 0x000fe4000fffe011 */
[----:B------:R-:W-:-:S02]  /*52b0*/  LOP3.LUT R15, R15, 0x40, R16, 0x78, !PT ;  /* 0x000000400f0f7812 */ /* 0x000fc400078e7810 */
[----:B------:R-:W-:Y:S02]  /*52c0*/  LOP3.LUT R104, R104, 0x380, RZ, 0xc0, !PT ;  /* 0x0000038068687812 */ /* 0x000fe400078ec0ff */
[C---:B-1----:R-:W-:Y:S01]  /*52d0*/  ISETP.GE.AND P0, PT, R102.reuse, UR14, PT ;  /* 0x0000000e66007c0c */ /* 0x042fe2000bf06270 */
[----:B------:R-:W-:Y:S01]  /*52e0*/  LDTM.16dp32bit_t0_t15.x8 R4, tmem[UR11] ;  /* 0x0000000b000479ee */ /* 0x000fe20008980000 */
[----:B------:R-:W1:Y:S01]  /*52f0*/  LDTM.16dp32bit_t16_t31.x8 R4, tmem[UR11+0x8] ;  /* 0x0000080b000479ee */ /* 0x000e6200089a0000 */
[----:B------:R-:W-:Y:S01]  /*5300*/  IADD3 R12, PT, PT, R15, R12, R104 ;  /* 0x0000000c0f0c7210 */ /* 0x000fe20007ffe068 */
[----:B--2---:R-:W-:Y:S01]  /*5310*/  IMAD R102, R102, UR4, RZ ;  /* 0x0000000466667c24 */ /* 0x004fe2000f8e02ff */
[C---:B------:R-:W-:Y:S02]  /*5320*/  LOP3.LUT R3, R0.reuse, R103, RZ, 0xfc, !PT ;  /* 0x0000006700037212 */ /* 0x040fe400078efcff */
[--C-:B------:R-:W-:Y:S02]  /*5330*/  LOP3.LUT R15, R0, 0x1c, R103.reuse, 0xfe, !PT ;  /* 0x0000001c000f7812 */ /* 0x100fe400078efe67 */
[C---:B------:R-:W-:Y:S01]  /*5340*/  ISETP.LT.AND P3, PT, R3.reuse, UR15, !P0 ;  /* 0x0000000f03007c0c */ /* 0x040fe2000c761270 */
[----:B---3--:R-:W-:Y:S01]  /*5350*/  IMAD R3, R3, UR5, RZ ;  /* 0x0000000503037c24 */ /* 0x008fe2000f8e02ff */
[----:B------:R-:W-:Y:S01]  /*5360*/  LEA R14, P4, R102, UR12, 0x1 ;  /* 0x0000000c660e7c11 */ /* 0x000fe2000f8808ff */
[----:B------:R-:W-:Y:S01]  /*5370*/  IMAD R13, R15, UR5, RZ ;  /* 0x000000050f0d7c24 */ /* 0x000fe2000f8e02ff */
[----:B------:R-:W-:-:S02]  /*5380*/  LOP3.LUT R20, R0, 0x18, R103, 0xfe, !PT ;  /* 0x0000001800147812 */ /* 0x000fc400078efe67 */
[----:B------:R-:W-:Y:S01]  /*5390*/  LEA.HI.X.SX32 R102, R102, UR13, 0x1, P4 ;  /* 0x0000000d66667c11 */ /* 0x000fe2000a0f0eff */
[----:B------:R-:W2:Y:S01]  /*53a0*/  @!P2 SYNCS.CCTL.IV [UR10+0xc008] ;  /* 0x00c00800ff00a9b1 */ /* 0x000ea2000800000a */
[----:B------:R-:W-:Y:S01]  /*53b0*/  NOP ;  /* 0x0000000000007918 */ /* 0x000fe20000000000 */
[----:B-1----:R-:W-:Y:S02]  /*53c0*/  F2FP.BF16.F32.PACK_AB R4, R8, R4 ;  /* 0x000000040804723e */ /* 0x002fe400000010ff */
[----:B------:R-:W-:Y:S02]  /*53d0*/  F2FP.BF16.F32.PACK_AB R5, R9, R5 ;  /* 0x000000050905723e */ /* 0x000fe400000010ff */
[----:B------:R-:W-:Y:S02]  /*53e0*/  F2FP.BF16.F32.PACK_AB R6, R10, R6 ;  /* 0x000000060a06723e */ /* 0x000fe400000010ff */
[----:B------:R-:W-:Y:S02]  /*53f0*/  F2FP.BF16.F32.PACK_AB R7, R11, R7 ;  /* 0x000000070b07723e */ /* 0x000fe400000010ff */
[----:B------:R-:W-:-:S02]  /*5400*/  LOP3.LUT R11, R0, 0x14, R103, 0xfe, !PT ;  /* 0x00000014000b7812 */ /* 0x000fc400078efe67 */
[C-C-:B------:R-:W-:Y:S01]  /*5410*/  LOP3.LUT R8, R0.reuse, 0x10, R103.reuse, 0xfe, !PT ;  /* 0x0000001000087812 */ /* 0x140fe200078efe67 */
[----:B--2---:R1:W-:Y:S01]  /*5420*/  STSM.16.M88.4 [R2], R4 ;  /* 0x0000000402007844 */ /* 0x0043e20000000200 */
[C-C-:B------:R-:W-:Y:S01]  /*5430*/  LOP3.LUT R9, R0.reuse, 0xc, R103.reuse, 0xfe, !PT ;  /* 0x0000000c00097812 */ /* 0x140fe200078efe67 */
[----:B------:R-:W-:Y:S01]  /*5440*/  BAR.SYNC.DEFER_BLOCKING 0x0 ;  /* 0x0000000000007b1d */ /* 0x000fe20000010000 */
[C-C-:B-1----:R-:W-:Y:S02]  /*5450*/  LOP3.LUT R5, R0.reuse, 0x4, R103.reuse, 0xfe, !PT ;  /* 0x0000000400057812 */ /* 0x142fe400078efe67 */
[----:B------:R-:W-:Y:S02]  /*5460*/  LEA R2, P4, R3, R14, 0x1 ;  /* 0x0000000e03027211 */ /* 0x000fe400078808ff */
[C---:B------:R-:W-:Y:S01]  /*5470*/  ISETP.LT.AND P2, PT, R5.reuse, UR15, !P0 ;  /* 0x0000000f05007c0c */ /* 0x040fe2000c741270 */
[----:B------:R-:W-:Y:S01]  /*5480*/  IMAD R5, R5, UR5, RZ ;  /* 0x0000000505057c24 */ /* 0x000fe2000f8e02ff */
[----:B------:R-:W-:-:S02]  /*5490*/  LOP3.LUT R6, R0, 0x8, R103, 0xfe, !PT ;  /* 0x0000000800067812 */ /* 0x000fc400078efe67 */
[----:B------:R-:W-:Y:S02]  /*54a0*/  LEA.HI.X.SX32 R3, R3, R102, 0x1, P4 ;  /* 0x0000006603037211 */ /* 0x000fe400020f0eff */
[C---:B------:R-:W-:Y:S01]  /*54b0*/  LEA R4, P5, R5.reuse, R14, 0x1 ;  /* 0x0000000e05047211 */ /* 0x040fe200078a08ff */
[C---:B------:R-:W-:Y:S01]  /*54c0*/  IMAD R0, R6.reuse, UR5, RZ ;  /* 0x0000000506007c24 */ /* 0x040fe2000f8e02ff */
[----:B------:R1:W2:Y:S01]  /*54d0*/  LDSM.16.M88.4 R16, [R12] ;  /* 0x000000000c10783b */ /* 0x0002a20000000200 */
[----:B------:R-:W-:Y:S02]  /*54e0*/  ISETP.LT.AND P6, PT, R6, UR15, !P0 ;  /* 0x0000000f06007c0c */ /* 0x000fe4000c7c1270 */
[----:B------:R-:W-:Y:S02]  /*54f0*/  LEA.HI.X.SX32 R5, R5, R102, 0x1, P5 ;  /* 0x0000006605057211 */ /* 0x000fe400028f0eff */
[C---:B------:R-:W-:Y:S01]  /*5500*/  ISETP.LT.AND P5, PT, R9.reuse, UR15, !P0 ;  /* 0x0000000f09007c0c */ /* 0x040fe2000c7a1270 */
[----:B------:R-:W-:Y:S01]  /*5510*/  IMAD R9, R9, UR5, RZ ;  /* 0x0000000509097c24 */ /* 0x000fe2000f8e02ff */
[----:B------:R-:W-:Y:S01]  /*5520*/  ISETP.LT.AND P4, PT, R8, UR15, !P0 ;  /* 0x0000000f08007c0c */ /* 0x000fe2000c781270 */
[----:B-1----:R-:W-:Y:S01]  /*5530*/  IMAD R12, R20, UR5, RZ ;  /* 0x00000005140c7c24 */ /* 0x002fe2000f8e02ff */
[----:B--2---:R-:W-:Y:S01]  /*5540*/  PRMT R7, R16, 0x7632, R7 ;  /* 0x0000763210077816 */ /* 0x004fe20000000007 */
[----:B------:R-:W-:Y:S01]  /*5550*/  @P3 STG.E.U16 desc[UR22][R2.64], R16 ;  /* 0x0000001002003986 */ /* 0x000fe2000c101516 */
[C---:B------:R-:W-:Y:S01]  /*5560*/  ISETP.LT.AND P3, PT, R11.reuse, UR15, !P0 ;  /* 0x0000000f0b007c0c */ /* 0x040fe2000c761270 */
[----:B------:R-:W-:-:S02]  /*5570*/  IMAD R11, R11, UR5, RZ ;  /* 0x000000050b0b7c24 */ /* 0x000fc4000f8e02ff */
[----:B------:R1:W-:Y:S01]  /*5580*/  @P2 STG.E.U16 desc[UR22][R4.64], R7 ;  /* 0x0000000704002986 */ /* 0x0003e2000c101516 */
[----:B------:R-:W-:-:S04]  /*5590*/  LEA R6, P2, R0, R14, 0x1 ;  /* 0x0000000e00067211 */ /* 0x000fc800078408ff */
[----:B-1----:R-:W-:Y:S01]  /*55a0*/  LEA.HI.X.SX32 R7, R0, R102, 0x1, P2 ;  /* 0x0000006600077211 */ /* 0x002fe200010f0eff */
[----:B------:R-:W-:Y:S01]  /*55b0*/  IMAD R0, R8, UR5, RZ ;  /* 0x0000000508007c24 */ /* 0x000fe2000f8e02ff */
[----:B------:R-:W-:-:S03]  /*55c0*/  LEA R8, P2, R9, R14, 0x1 ;  /* 0x0000000e09087211 */ /* 0x000fc600078408ff */
[----:B------:R1:W-:Y:S01]  /*55d0*/  @P6 STG.E.U16 desc[UR22][R6.64], R17 ;  /* 0x0000001106006986 */ /* 0x0003e2000c101516 */
[----:B------:R-:W-:Y:S02]  /*55e0*/  LEA.HI.X.SX32 R9, R9, R102, 0x1, P2 ;  /* 0x0000006609097211 */ /* 0x000fe400010f0eff */
[CC--:B------:R-:W-:Y:S02]  /*55f0*/  LEA R2, P6, R0.reuse, R14.reuse, 0x1 ;  /* 0x0000000e00027211 */ /* 0x0c0fe400078c08ff */
[C---:B------:R-:W-:Y:S02]  /*5600*/  LEA R4, P2, R11.reuse, R14, 0x1 ;  /* 0x0000000e0b047211 */ /* 0x040fe400078408ff */
[-C--:B------:R-:W-:Y:S02]  /*5610*/  LEA.HI.X.SX32 R3, R0, R102.reuse, 0x1, P6 ;  /* 0x0000006600037211 */ /* 0x080fe400030f0eff */
[----:B------:R-:W-:Y:S02]  /*5620*/  LEA.HI.X.SX32 R5, R11, R102, 0x1, P2 ;  /* 0x000000660b057211 */ /* 0x000fe400010f0eff */
[----:B------:R-:W-:-:S02]  /*5630*/  LEA R10, P6, R12, R14, 0x1 ;  /* 0x0000000e0c0a7211 */ /* 0x000fc400078c08ff */
[----:B------:R-:W-:Y:S02]  /*5640*/  ISETP.LT.AND P2, PT, R20, UR15, !P0 ;  /* 0x0000000f14007c0c */ /* 0x000fe4000c741270 */
[----:B------:R-:W-:Y:S02]  /*5650*/  ISETP.LT.AND P0, PT, R15, UR15, !P0 ;  /* 0x0000000f0f007c0c */ /* 0x000fe4000c701270 */
[----:B-1----:R-:W-:Y:S02]  /*5660*/  PRMT R17, R17, 0x7632, R17 ;  /* 0x0000763211117816 */ /* 0x002fe40000000011 */
[----:B------:R-:W-:Y:S02]  /*5670*/  LEA.HI.X.SX32 R11, R12, R102, 0x1, P6 ;  /* 0x000000660c0b7211 */ /* 0x000fe400030f0eff */
[----:B------:R-:W-:Y:S01]  /*5680*/  LEA R6, P6, R13, R14, 0x1 ;  /* 0x0000000e0d067211 */ /* 0x000fe200078c08ff */
[----:B------:R-:W-:Y:S01]  /*5690*/  @P5 STG.E.U16 desc[UR22][R8.64], R17 ;  /* 0x0000001108005986 */ /* 0x000fe2000c101516 */
[----:B------:R-:W-:-:S02]  /*56a0*/  PRMT R0, R18, 0x7632, R0 ;  /* 0x0000763212007816 */ /* 0x000fc40000000000 */
[----:B------:R-:W-:Y:S01]  /*56b0*/  LEA.HI.X.SX32 R7, R13, R102, 0x1, P6 ;  /* 0x000000660d077211 */ /* 0x000fe200030f0eff */
[----:B------:R1:W-:Y:S04]  /*56c0*/  @P4 STG.E.U16 desc[UR22][R2.64], R18 ;  /* 0x0000001202004986 */ /* 0x0003e8000c101516 */
[----:B------:R2:W-:Y:S04]  /*56d0*/  @P3 STG.E.U16 desc[UR22][R4.64], R0 ;  /* 0x0000000004003986 */ /* 0x0005e8000c101516 */
[----:B------:R2:W-:Y:S01]  /*56e0*/  @P2 STG.E.U16 desc[UR22][R10.64], R19 ;  /* 0x000000130a002986 */ /* 0x0005e2000c101516 */
[----:B-1----:R-:W-:-:S05]  /*56f0*/  PRMT R3, R19, 0x7632, R3 ;  /* 0x0000763213037816 */ /* 0x002fca0000000003 */
[----:B------:R2:W-:Y:S01]  /*5700*/  @P0 STG.E.U16 desc[UR22][R6.64], R3 ;  /* 0x0000000306000986 */ /* 0x0005e2000c101516 */
[----:B------:R-:W-:Y:S06]  /*5710*/  BAR.SYNC.DEFER_BLOCKING 0x0 ;  /* 0x0000000000007b1d */ /* 0x000fec0000010000 */
[----:B------:R-:W-:Y:S05]  /*5720*/  @P1 BRA `(.L_x_13) ;  /* 0x00000000009c1947 */ /* 0x000fea0003800000 */
[----:B------:R-:W1:Y:S01]  /*5730*/  S2UR UR5, SR_CgaCtaId ;  /* 0x00000000000579c3 */ /* 0x000e620000008800 */
[----:B------:R-:W-:Y:S01]  /*5740*/  NOP ;  /* 0x0000000000007918 */ /* 0x000fe20000000000 */
[----:B------:R-:W-:Y:S01]  /*5750*/  UMOV UR4, 0x50 ;  /* 0x0000005000047882 */ /* 0x000fe20000000000 */
[----:B--2---:R-:W-:Y:S02]  /*5760*/  IMAD.U32 R0, RZ, RZ, UR9 ;  /* 0x00000009ff007e24 */ /* 0x004fe4000f8e00ff */
[----:B------:R-:W-:-:S03]  /*5770*/  IMAD.MOV.U32 R3, RZ, RZ, 0x1 ;  /* 0x00000001ff037424 */ /* 0x000fc600078e00ff */
[----:B------:R-:W-:-:S04]  /*5780*/  LOP3.LUT R0, R0, 0xffff, RZ, 0xc0, !PT ;  /* 0x0000ffff00007812 */ /* 0x000fc800078ec0ff */
[----:B------:R-:W-:-:S05]  /*5790*/  SHF.R.U32.HI R0, RZ, 0x5, R0 ;  /* 0x00000005ff007819 */ /* 0x000fca0000011600 */
[----:B------:R-:W-:Y:S01]  /*57a0*/  VIADD R2, R0, 0x10 ;  /* 0x0000001000027836 */ /* 0x000fe20000000000 */
[----:B------:R-:W-:Y:S01]  /*57b0*/  SHF.L.U32 R0, R3, R0, RZ ;  /* 0x0000000003007219 */ /* 0x000fe200000006ff */
[----:B01----:R-:W-:-:S03]  /*57c0*/  ULEA UR6, UR5, UR4, 0x18 ;  /* 0x0000000405067291 */ /* 0x003fc6000f8ec0ff */
[----:B------:R-:W-:-:S04]  /*57d0*/  SHF.L.U32 R3, R3, R2, RZ ;  /* 0x0000000203037219 */ /* 0x000fc800000006ff */
[----:B------:R-:W-:Y:S02]  /*57e0*/  LOP3.LUT R0, R3, R0, RZ, 0xfc, !PT ;  /* 0x0000000003007212 */ /* 0x000fe400078efcff */
[----:B------:R-:W0:Y:S02]  /*57f0*/  LDS R5, [UR6] ;  /* 0x00000006ff057984 */ /* 0x000e240008000800 */
[C---:B------:R-:W-:Y:S02]  /*5800*/  LOP3.LUT R2, R0.reuse, 0xffff, RZ, 0xc0, !PT ;  /* 0x0000ffff00027812 */ /* 0x040fe400078ec0ff */
[----:B0-----:R-:W-:-:S04]  /*5810*/  LOP3.LUT R3, R0, 0xffff, R5, 0x80, !PT ;  /* 0x0000ffff00037812 */ /* 0x001fc800078e8005 */
[----:B------:R-:W-:-:S13]  /*5820*/  ISETP.NE.AND P0, PT, R3, R2, PT ;  /* 0x000000020300720c */ /* 0x000fda0003f05270 */
[----:B------:R-:W-:Y:S05]  /*5830*/  @P0 BRA `(.L_x_14) ;  /* 0x0000000000500947 */ /* 0x000fea0003800000 */
[----:B------:R-:W-:Y:S02]  /*5840*/  SHF.R.U32.HI R5, RZ, 0x10, R5 ;  /* 0x00000010ff057819 */ /* 0x000fe40000011605 */
[----:B------:R-:W-:-:S04]  /*5850*/  SHF.R.U32.HI R2, RZ, 0x10, R0 ;  /* 0x00000010ff027819 */ /* 0x000fc80000011600 */
[----:B------:R-:W-:-:S04]  /*5860*/  LOP3.LUT R5, R5, R2, RZ, 0xc0, !PT ;  /* 0x0000000205057212 */ /* 0x000fc800078ec0ff */
[----:B------:R-:W-:-:S13]  /*5870*/  ISETP.NE.AND P0, PT, R5, R2, PT ;  /* 0x000000020500720c */ /* 0x000fda0003f05270 */
[----:B------:R-:W-:Y:S05]  /*5880*/  @P0 BRA `(.L_x_15) ;  /* 0x0000000000300947 */ /* 0x000fea0003800000 */
[----:B------:R-:W-:Y:S01]  /*5890*/  R2UR UR4, R0 ;  /* 0x00000000000472ca */ /* 0x000fe200000e0000 */
[----:B------:R-:W-:Y:S01]  /*58a0*/  VOTEU.ANY UR5, UPT, PT ;  /* 0x0000000000057886 */ /* 0x000fe200038e0100 */
[----:B------:R-:W0:Y:S01]  /*58b0*/  S2R R0, SR_LANEID ;  /* 0x0000000000007919 */ /* 0x000e220000000000 */
[----:B------:R-:W-:-:S10]  /*58c0*/  UFLO.U32 UR5, UR5 ;  /* 0x00000005000572bd */ /* 0x000fd400080e0000 */
[----:B------:R-:W-:-:S06]  /*58d0*/  ULOP3.LUT UR4, URZ, UR4, URZ, 0x33, !UPT ;  /* 0x00000004ff047292 */ /* 0x000fcc000f8e33ff */
[----:B------:R-:W-:-:S04]  /*58e0*/  IMAD.U32 R2, RZ, RZ, UR4 ;  /* 0x00000004ff027e24 */ /* 0x000fc8000f8e00ff */
[----:B------:R-:W1:Y:S02]  /*58f0*/  REDUX UR7, R2 ;  /* 0x00000000020773c4 */ /* 0x000e640000000000 */
[----:B------:R3:W-:Y:S01]  /*5900*/  UTCATOMSWS.AND URZ, UR4 ;  /* 0x0000000400ff79e3 */ /* 0x0007e20008000000 */
[----:B0-----:R-:W-:Y:S01]  /*5910*/  ISETP.EQ.U32.AND P0, PT, R0, UR5, PT ;  /* 0x0000000500007c0c */ /* 0x001fe2000bf02070 */
[----:B-1----:R-:W-:-:S12]  /*5920*/  IMAD.U32 R0, RZ, RZ, UR7 ;  /* 0x00000007ff007e24 */ /* 0x002fd8000f8e00ff */
[----:B------:R3:W-:Y:S01]  /*5930*/  @P0 ATOMS.AND RZ, [UR6], R0 ;  /* 0x00000000ffff098c */ /* 0x0007e2000a800006 */
[----:B------:R-:W-:Y:S05]  /*5940*/  BRA `(.L_x_13) ;  /* 0x0000000000147947 */ /* 0x000fea0003800000 */
.L_x_15:
[----:B------:R-:W-:-:S07]  /*5950*/  MOV R2, 0x5970 ;  /* 0x0000597000027802 */ /* 0x000fce0000000f00 */
[----:B------:R-:W-:Y:S05]  /*5960*/  CALL.REL.NOINC `($__internal_0_$__cuda_sm10x_tcgen05_guardrail_trap_col_being_dealloced_not_returned_by_alloc) ;  /* 0x00000000002c7944 */ /* 0x000fea0003c00000 */
[----:B------:R-:W-:Y:S05]  /*5970*/  BRA `(.L_x_13) ;  /* 0x0000000000087947 */ /* 0x000fea0003800000 */
.L_x_14:
[----:B------:R-:W-:-:S07]  /*5980*/  MOV R2, 0x59a0 ;  /* 0x000059a000027802 */ /* 0x000fce0000000f00 */
[----:B------:R-:W-:Y:S05]  /*5990*/  CALL.REL.NOINC `($__internal_2_$__cuda_sm10x_tcgen05_guardrail_trap_unallocated_columns_being_dealloced) ;  /* 0x0000000000387944 */ /* 0x000fea0003c00000 */
.L_x_13:
[----:B------:R-:W-:Y:S01]  /*59a0*/  NOP ;  /* 0x0000000000007918 */ /* 0x000fe20000000000 */
[----:B0--3--:R-:W-:Y:S05]  /*59b0*/  EXIT ;  /* 0x000000000000794d */ /* 0x009fea0003800000 */
.L_x_8:
[----:B------:R-:W0:Y:S02]  /*59c0*/  SYNCS.PHASECHK.TRANS64.TRYWAIT P3, [UR12], R112 ;  /* 0x00000070ff0075a7 */ /* 0x000e24000806110c */
[----:B0-----:R-:W-:Y:S05]  /*59d0*/  @!P3 BRA `(.L_x_8) ;  /* 0xfffffffc00f8b947 */ /* 0x001fea000383ffff */
[----:B------:R-:W-:Y:S05]  /*59e0*/  BRA `(.L_x_16) ;  /* 0xffffffe400747947 */ /* 0x000fea000383ffff */
.L_x_12:
[----:B------:R-:W1:Y:S02]  /*59f0*/  SYNCS.PHASECHK.TRANS64.TRYWAIT P0, [UR12], R3 ;  /* 0x00000003ff0075a7 */ /* 0x000e64000800110c */
[----:B-1----:R-:W-:Y:S05]  /*5a00*/  @!P0 BRA `(.L_x_12) ;  /* 0xfffffffc00f88947 */ /* 0x002fea000383ffff */
[----:B------:R-:W-:Y:S05]  /*5a10*/  BRA `(.L_x_11) ;  /* 0xfffffff400c07947 */ /* 0x000fea000383ffff */
        .weak           $__internal_0_$__cuda_sm10x_tcgen05_guardrail_trap_col_being_dealloced_not_returned_by_alloc
        .type           $__internal_0_$__cuda_sm10x_tcgen05_guardrail_trap_col_being_dealloced_not_returned_by_alloc,@function
        .size           $__internal_0_$__cuda_sm10x_tcgen05_guardrail_trap_col_being_dealloced_not_returned_by_alloc,($__internal_1_$__cuda_sm10x_tcgen05_guardrail_trap_phase_invalid_during_alloc - $__internal_0_$__cuda_sm10x_tcgen05_guardrail_trap_col_being_dealloced_not_returned_by_alloc)
$__internal_0_$__cuda_sm10x_tcgen05_guardrail_trap_col_being_dealloced_not_returned_by_alloc:
[----:B------:R-:W-:Y:S05]  /*5a20*/  BPT.TRAP 0x1 ;  /* 0x000000040000795c */ /* 0x000fea0000300000 */
[----:B------:R-:W-:-:S04]  /*5a30*/  IMAD.MOV.U32 R3, RZ, RZ, 0x0 ;  /* 0x00000000ff037424 */ /* 0x000fc800078e00ff */
[----:B------:R-:W-:Y:S05]  /*5a40*/  RET.REL.NODEC R2 `(matmul_kernel) ;  /* 0xffffffa4026c7950 */ /* 0x000fea0003c3ffff */
        .weak           $__internal_1_$__cuda_sm10x_tcgen05_guardrail_trap_phase_invalid_during_alloc
        .type           $__internal_1_$__cuda_sm10x_tcgen05_guardrail_trap_phase_invalid_during_alloc,@function
        .size           $__internal_1_$__cuda_sm10x_tcgen05_guardrail_trap_phase_invalid_during_alloc,($__internal_2_$__cuda_sm10x_tcgen05_guardrail_trap_unallocated_columns_being_dealloced - $__internal_1_$__cuda_sm10x_tcgen05_guardrail_trap_phase_invalid_during_alloc)
$__internal_1_$__cuda_sm10x_tcgen05_guardrail_trap_phase_invalid_during_alloc:
[----:B------:R-:W-:Y:S05]  /*5a50*/  BPT.TRAP 0x1 ;  /* 0x000000040000795c */ /* 0x000fea0000300000 */
[----:B------:R-:W-:-:S04]  /*5a60*/  IMAD.MOV.U32 R3, RZ, RZ, 0x0 ;  /* 0x00000000ff037424 */ /* 0x000fc800078e00ff */
[----:B------:R-:W-:Y:S05]  /*5a70*/  RET.REL.NODEC R2 `(matmul_kernel) ;  /* 0xffffffa402607950 */ /* 0x000fea0003c3ffff */
        .weak           $__internal_2_$__cuda_sm10x_tcgen05_guardrail_trap_unallocated_columns_being_dealloced
        .type           $__internal_2_$__cuda_sm10x_tcgen05_guardrail_trap_unallocated_columns_being_dealloced,@function
        .size           $__internal_2_$__cuda_sm10x_tcgen05_guardrail_trap_unallocated_columns_being_dealloced,(.L_x_20 - $__internal_2_$__cuda_sm10x_tcgen05_guardrail_trap_unallocated_columns_being_dealloced)
$__internal_2_$__cuda_sm10x_tcgen05_guardrail_trap_unallocated_columns_being_dealloced:
[----:B------:R-:W-:Y:S05]  /*5a80*/  BPT.TRAP 0x1 ;  /* 0x000000040000795c */ /* 0x000fea0000300000 */
[----:B------:R-:W-:-:S04]  /*5a90*/  IMAD.MOV.U32 R3, RZ, RZ, 0x0 ;  /* 0x00000000ff037424 */ /* 0x000fc800078e00ff */
[----:B------:R-:W-:Y:S05]  /*5aa0*/  RET.REL.NODEC R2 `(matmul_kernel) ;  /* 0xffffffa402547950 */ /* 0x000fea0003c3ffff */
.L_x_17:
[----:B------:R-:W-:-:S00]  /*5ab0*/  BRA `(.L_x_17) ;  /* 0xfffffffc00fc7947 */ /* 0x000fc0000383ffff */
[----:B------:R-:W-:-:S00]  /*5ac0*/  NOP ;  /* 0x0000000000007918 */ /* 0x000fc00000000000 */
        /* <DEDUP_REMOVED lines=11> */
.L_x_20:


//--------------------- .nv.shared.matmul_kernel  --------------------------
	.section	.nv.shared.matmul_kernel,"aw",@nobits
	.sectionflags	@""
	.align	16
	.zero		1024


//--------------------- .nv.shared.reserved.0     --------------------------
	.section	.nv.shared.reserved.0,"aw",@nobits
	.align	8
	.weak		__nv_reservedSMEM_offset_0_alias
	.size		__nv_reservedSMEM_offset_0_alias, 0, 64
	.other		__nv_reservedSMEM_offset_0_alias,@"STO_CUDA_RESERVED_SHARED STV_DEFAULT"
__nv_reservedSMEM_offset_0_alias:
	.zero		0
.nv.shared.reserved.0:
	.zero		64
	.weak		__nv_reservedSMEM_allocation_phase
	.type		__nv_reservedSMEM_allocation_phase,@object
	.size		__nv_reservedSMEM_allocation_phase,(.L_0 - __nv_reservedSMEM_allocation_phase)
__nv_reservedSMEM_allocation_phase:
	.zero		1
.L_0:
	.zero		7
	.weak		__nv_reservedSMEM_devtool_atexit_pc
	.type		__nv_reservedSMEM_devtool_atexit_pc,@object
	.size		__nv_reservedSMEM_devtool_atexit_pc,(__nv_reservedSMEM_allocation_mask - __nv_reservedSMEM_devtool_atexit_pc)
__nv_reservedSMEM_devtool_atexit_pc:
	.zero		8
	.weak		__nv_reservedSMEM_allocation_mask
	.type		__nv_reservedSMEM_allocation_mask,@object
	.size		__nv_reservedSMEM_allocation_mask,(.L_2 - __nv_reservedSMEM_allocation_mask)
__nv_reservedSMEM_allocation_mask:
	.zero		4
.L_2:


//--------------------- .nv.constant0.matmul_kernel --------------------------
	.section	.nv.constant0.matmul_kernel,"a",@progbits
	.sectionflags	@""
	.align	4
.nv.constant0.matmul_kernel:
	.zero		976


//--------------------- SYMBOLS --------------------------

	.type		.nv.reservedSmem.offset0,@object
	.size		.nv.reservedSmem.offset0,0x4
	.type		.nv.reservedSmem.cap,@object
	.size		.nv.reservedSmem.cap,0x4
